//
// Generated by NVIDIA NVVM Compiler
//
// Compiler Build ID: CL-36424714
// Cuda compilation tools, release 13.0, V13.0.88
// Based on NVVM 20.0.0
//

.version 9.0
.target sm_100
.address_size 64

	// .globl	_ZN3cub18CUB_300001_SM_10006detail11EmptyKernelIvEEvv
.extern .func  (.param .b32 func_retval0) vprintf
(
	.param .b64 vprintf_param_0,
	.param .b64 vprintf_param_1
)
;
.global .align 1 .b8 _ZN30_INTERNAL_6c4821b2_4_k_cu_main4cuda3std3__45__cpo5beginE[1];
.global .align 1 .b8 _ZN30_INTERNAL_6c4821b2_4_k_cu_main4cuda3std3__45__cpo3endE[1];
.global .align 1 .b8 _ZN30_INTERNAL_6c4821b2_4_k_cu_main4cuda3std3__45__cpo6cbeginE[1];
.global .align 1 .b8 _ZN30_INTERNAL_6c4821b2_4_k_cu_main4cuda3std3__45__cpo4cendE[1];
.global .align 1 .b8 _ZN30_INTERNAL_6c4821b2_4_k_cu_main4cuda3std3__45__cpo6rbeginE[1];
.global .align 1 .b8 _ZN30_INTERNAL_6c4821b2_4_k_cu_main4cuda3std3__45__cpo4rendE[1];
.global .align 1 .b8 _ZN30_INTERNAL_6c4821b2_4_k_cu_main4cuda3std3__45__cpo7crbeginE[1];
.global .align 1 .b8 _ZN30_INTERNAL_6c4821b2_4_k_cu_main4cuda3std3__45__cpo5crendE[1];
.global .align 1 .b8 _ZN30_INTERNAL_6c4821b2_4_k_cu_main4cuda3std3__432_GLOBAL__N__6c4821b2_4_k_cu_main6ignoreE[1];
.global .align 1 .b8 _ZN30_INTERNAL_6c4821b2_4_k_cu_main4cuda3std3__419piecewise_constructE[1];
.global .align 1 .b8 _ZN30_INTERNAL_6c4821b2_4_k_cu_main4cuda3std3__48in_placeE[1];
.global .align 1 .b8 _ZN30_INTERNAL_6c4821b2_4_k_cu_main4cuda3std3__420unreachable_sentinelE[1];
.global .align 1 .b8 _ZN30_INTERNAL_6c4821b2_4_k_cu_main4cuda3std3__47nulloptE[1];
.global .align 1 .b8 _ZN30_INTERNAL_6c4821b2_4_k_cu_main4cuda3std3__48unexpectE[1];
.global .align 1 .b8 _ZN30_INTERNAL_6c4821b2_4_k_cu_main4cuda3std6ranges3__45__cpo4swapE[1];
.global .align 1 .b8 _ZN30_INTERNAL_6c4821b2_4_k_cu_main4cuda3std6ranges3__45__cpo9iter_moveE[1];
.global .align 1 .b8 _ZN30_INTERNAL_6c4821b2_4_k_cu_main4cuda3std6ranges3__45__cpo5beginE[1];
.global .align 1 .b8 _ZN30_INTERNAL_6c4821b2_4_k_cu_main4cuda3std6ranges3__45__cpo3endE[1];
.global .align 1 .b8 _ZN30_INTERNAL_6c4821b2_4_k_cu_main4cuda3std6ranges3__45__cpo6cbeginE[1];
.global .align 1 .b8 _ZN30_INTERNAL_6c4821b2_4_k_cu_main4cuda3std6ranges3__45__cpo4cendE[1];
.global .align 1 .b8 _ZN30_INTERNAL_6c4821b2_4_k_cu_main4cuda3std6ranges3__45__cpo7advanceE[1];
.global .align 1 .b8 _ZN30_INTERNAL_6c4821b2_4_k_cu_main4cuda3std6ranges3__45__cpo9iter_swapE[1];
.global .align 1 .b8 _ZN30_INTERNAL_6c4821b2_4_k_cu_main4cuda3std6ranges3__45__cpo4nextE[1];
.global .align 1 .b8 _ZN30_INTERNAL_6c4821b2_4_k_cu_main4cuda3std6ranges3__45__cpo4prevE[1];
.global .align 1 .b8 _ZN30_INTERNAL_6c4821b2_4_k_cu_main4cuda3std6ranges3__45__cpo4dataE[1];
.global .align 1 .b8 _ZN30_INTERNAL_6c4821b2_4_k_cu_main4cuda3std6ranges3__45__cpo5cdataE[1];
.global .align 1 .b8 _ZN30_INTERNAL_6c4821b2_4_k_cu_main4cuda3std6ranges3__45__cpo4sizeE[1];
.global .align 1 .b8 _ZN30_INTERNAL_6c4821b2_4_k_cu_main4cuda3std6ranges3__45__cpo5ssizeE[1];
.global .align 1 .b8 _ZN30_INTERNAL_6c4821b2_4_k_cu_main4cuda3std6ranges3__45__cpo8distanceE[1];
.global .align 1 .b8 _ZN30_INTERNAL_6c4821b2_4_k_cu_main6thrust24THRUST_300001_SM_1000_NS8cuda_cub3parE[1];
.global .align 1 .b8 _ZN30_INTERNAL_6c4821b2_4_k_cu_main6thrust24THRUST_300001_SM_1000_NS8cuda_cub10par_nosyncE[1];
.global .align 1 .b8 _ZN30_INTERNAL_6c4821b2_4_k_cu_main6thrust24THRUST_300001_SM_1000_NS6system6detail10sequential3seqE[1];
.global .align 1 .b8 _ZN30_INTERNAL_6c4821b2_4_k_cu_main6thrust24THRUST_300001_SM_1000_NS12placeholders2_1E[1];
.global .align 1 .b8 _ZN30_INTERNAL_6c4821b2_4_k_cu_main6thrust24THRUST_300001_SM_1000_NS12placeholders2_2E[1];
.global .align 1 .b8 _ZN30_INTERNAL_6c4821b2_4_k_cu_main6thrust24THRUST_300001_SM_1000_NS12placeholders2_3E[1];
.global .align 1 .b8 _ZN30_INTERNAL_6c4821b2_4_k_cu_main6thrust24THRUST_300001_SM_1000_NS12placeholders2_4E[1];
.global .align 1 .b8 _ZN30_INTERNAL_6c4821b2_4_k_cu_main6thrust24THRUST_300001_SM_1000_NS12placeholders2_5E[1];
.global .align 1 .b8 _ZN30_INTERNAL_6c4821b2_4_k_cu_main6thrust24THRUST_300001_SM_1000_NS12placeholders2_6E[1];
.global .align 1 .b8 _ZN30_INTERNAL_6c4821b2_4_k_cu_main6thrust24THRUST_300001_SM_1000_NS12placeholders2_7E[1];
.global .align 1 .b8 _ZN30_INTERNAL_6c4821b2_4_k_cu_main6thrust24THRUST_300001_SM_1000_NS12placeholders2_8E[1];
.global .align 1 .b8 _ZN30_INTERNAL_6c4821b2_4_k_cu_main6thrust24THRUST_300001_SM_1000_NS12placeholders2_9E[1];
.global .align 1 .b8 _ZN30_INTERNAL_6c4821b2_4_k_cu_main6thrust24THRUST_300001_SM_1000_NS12placeholders3_10E[1];
.global .align 1 .b8 _ZN30_INTERNAL_6c4821b2_4_k_cu_main6thrust24THRUST_300001_SM_1000_NS3seqE[1];
.global .align 1 .b8 $str[57] = {37, 49, 53, 46, 55, 102, 32, 37, 49, 53, 46, 55, 102, 32, 37, 100, 32, 32, 32, 37, 49, 53, 46, 55, 102, 32, 37, 100, 32, 32, 32, 37, 49, 53, 46, 55, 102, 32, 37, 100, 32, 32, 32, 32, 37, 49, 53, 46, 55, 102, 32, 32, 37, 100, 32, 10};

.visible .entry _ZN3cub18CUB_300001_SM_10006detail11EmptyKernelIvEEvv()
{


	ret;

}
	// .globl	_ZN3cub18CUB_300001_SM_10006detail8for_each13static_kernelINS2_12policy_hub_t12policy_500_tEmN6thrust24THRUST_300001_SM_1000_NS8cuda_cub20__uninitialized_fill7functorINS7_10device_ptrI6float4EESC_EEEEvT0_T1_
.visible .entry _ZN3cub18CUB_300001_SM_10006detail8for_each13static_kernelINS2_12policy_hub_t12policy_500_tEmN6thrust24THRUST_300001_SM_1000_NS8cuda_cub20__uninitialized_fill7functorINS7_10device_ptrI6float4EESC_EEEEvT0_T1_(
	.param .u64 _ZN3cub18CUB_300001_SM_10006detail8for_each13static_kernelINS2_12policy_hub_t12policy_500_tEmN6thrust24THRUST_300001_SM_1000_NS8cuda_cub20__uninitialized_fill7functorINS7_10device_ptrI6float4EESC_EEEEvT0_T1__param_0,
	.param .align 16 .b8 _ZN3cub18CUB_300001_SM_10006detail8for_each13static_kernelINS2_12policy_hub_t12policy_500_tEmN6thrust24THRUST_300001_SM_1000_NS8cuda_cub20__uninitialized_fill7functorINS7_10device_ptrI6float4EESC_EEEEvT0_T1__param_1[32]
)
.maxntid 256
{
	.reg .pred 	%p<4>;
	.reg .b16 	%rs<9>;
	.reg .b32 	%r<15>;
	.reg .b32 	%f<9>;
	.reg .b64 	%rd<16>;

	ld.param.u64 	%rd4, [_ZN3cub18CUB_300001_SM_10006detail8for_each13static_kernelINS2_12policy_hub_t12policy_500_tEmN6thrust24THRUST_300001_SM_1000_NS8cuda_cub20__uninitialized_fill7functorINS7_10device_ptrI6float4EESC_EEEEvT0_T1__param_1];
	ld.param.u64 	%rd5, [_ZN3cub18CUB_300001_SM_10006detail8for_each13static_kernelINS2_12policy_hub_t12policy_500_tEmN6thrust24THRUST_300001_SM_1000_NS8cuda_cub20__uninitialized_fill7functorINS7_10device_ptrI6float4EESC_EEEEvT0_T1__param_0];
	ld.param.v4.f32 	{%f5, %f6, %f7, %f8}, [_ZN3cub18CUB_300001_SM_10006detail8for_each13static_kernelINS2_12policy_hub_t12policy_500_tEmN6thrust24THRUST_300001_SM_1000_NS8cuda_cub20__uninitialized_fill7functorINS7_10device_ptrI6float4EESC_EEEEvT0_T1__param_1+16];
	mov.u32 	%r12, %ctaid.x;
	mul.wide.u32 	%rd1, %r12, 512;
	sub.s64 	%rd2, %rd5, %rd1;
	setp.lt.u64 	%p1, %rd2, 512;
	@%p1 bra 	$L__BB1_2;
	mov.u32 	%r14, %tid.x;
	cvta.to.global.u64 	%rd11, %rd4;
	cvt.u64.u32 	%rd12, %r14;
	add.s64 	%rd13, %rd1, %rd12;
	shl.b64 	%rd14, %rd13, 4;
	add.s64 	%rd15, %rd11, %rd14;
	st.global.v4.f32 	[%rd15], {%f5, %f6, %f7, %f8};
	st.global.v4.f32 	[%rd15+4096], {%f5, %f6, %f7, %f8};
	bra.uni 	$L__BB1_6;
$L__BB1_2:
	cvta.to.global.u64 	%rd6, %rd4;
	mov.u32 	%r1, %tid.x;
	cvt.u64.u32 	%rd7, %r1;
	setp.le.u64 	%p2, %rd2, %rd7;
	add.s64 	%rd8, %rd1, %rd7;
	shl.b64 	%rd9, %rd8, 4;
	add.s64 	%rd3, %rd6, %rd9;
	@%p2 bra 	$L__BB1_4;
	st.global.v4.f32 	[%rd3], {%f5, %f6, %f7, %f8};
$L__BB1_4:
	add.s32 	%r13, %r1, 256;
	cvt.u64.u32 	%rd10, %r13;
	setp.le.u64 	%p3, %rd2, %rd10;
	@%p3 bra 	$L__BB1_6;
	st.global.v4.f32 	[%rd3+4096], {%f5, %f6, %f7, %f8};
$L__BB1_6:
	ret;

}
	// .globl	_ZN3cub18CUB_300001_SM_10006detail8for_each13static_kernelINS2_12policy_hub_t12policy_500_tElNS2_12op_wrapper_tIl15ShortCompressorIfEN6thrust24THRUST_300001_SM_1000_NS6detail15normal_iteratorINSA_10device_ptrI6float4EEEEEEEEvT0_T1_
.visible .entry _ZN3cub18CUB_300001_SM_10006detail8for_each13static_kernelINS2_12policy_hub_t12policy_500_tElNS2_12op_wrapper_tIl15ShortCompressorIfEN6thrust24THRUST_300001_SM_1000_NS6detail15normal_iteratorINSA_10device_ptrI6float4EEEEEEEEvT0_T1_(
	.param .u64 _ZN3cub18CUB_300001_SM_10006detail8for_each13static_kernelINS2_12policy_hub_t12policy_500_tElNS2_12op_wrapper_tIl15ShortCompressorIfEN6thrust24THRUST_300001_SM_1000_NS6detail15normal_iteratorINSA_10device_ptrI6float4EEEEEEEEvT0_T1__param_0,
	.param .align 8 .b8 _ZN3cub18CUB_300001_SM_10006detail8for_each13static_kernelINS2_12policy_hub_t12policy_500_tElNS2_12op_wrapper_tIl15ShortCompressorIfEN6thrust24THRUST_300001_SM_1000_NS6detail15normal_iteratorINSA_10device_ptrI6float4EEEEEEEEvT0_T1__param_1[40]
)
.maxntid 256
{
	.local .align 8 .b8 	__local_depot2[72];
	.reg .b64 	%SP;
	.reg .b64 	%SPL;
	.reg .pred 	%p<4>;
	.reg .b16 	%rs<5>;
	.reg .b32 	%r<36>;
	.reg .b32 	%f<74>;
	.reg .b64 	%rd<30>;
	.reg .b64 	%fd<21>;

	mov.u64 	%SPL, __local_depot2;
	cvta.local.u64 	%SP, %SPL;
	ld.param.f32 	%f4, [_ZN3cub18CUB_300001_SM_10006detail8for_each13static_kernelINS2_12policy_hub_t12policy_500_tElNS2_12op_wrapper_tIl15ShortCompressorIfEN6thrust24THRUST_300001_SM_1000_NS6detail15normal_iteratorINSA_10device_ptrI6float4EEEEEEEEvT0_T1__param_1+12];
	ld.param.u64 	%rd6, [_ZN3cub18CUB_300001_SM_10006detail8for_each13static_kernelINS2_12policy_hub_t12policy_500_tElNS2_12op_wrapper_tIl15ShortCompressorIfEN6thrust24THRUST_300001_SM_1000_NS6detail15normal_iteratorINSA_10device_ptrI6float4EEEEEEEEvT0_T1__param_1];
	ld.param.u64 	%rd7, [_ZN3cub18CUB_300001_SM_10006detail8for_each13static_kernelINS2_12policy_hub_t12policy_500_tElNS2_12op_wrapper_tIl15ShortCompressorIfEN6thrust24THRUST_300001_SM_1000_NS6detail15normal_iteratorINSA_10device_ptrI6float4EEEEEEEEvT0_T1__param_0];
	ld.param.v2.f32 	{%f5, %f6}, [_ZN3cub18CUB_300001_SM_10006detail8for_each13static_kernelINS2_12policy_hub_t12policy_500_tElNS2_12op_wrapper_tIl15ShortCompressorIfEN6thrust24THRUST_300001_SM_1000_NS6detail15normal_iteratorINSA_10device_ptrI6float4EEEEEEEEvT0_T1__param_1+16];
	add.u64 	%rd8, %SP, 0;
	add.u64 	%rd1, %SPL, 0;
	mov.u32 	%r8, %ctaid.x;
	mul.wide.u32 	%rd2, %r8, 512;
	sub.s64 	%rd3, %rd7, %rd2;
	setp.lt.s64 	%p1, %rd3, 512;
	@%p1 bra 	$L__BB2_2;
	cvta.to.local.u64 	%rd21, %rd8;
	mov.u32 	%r22, %tid.x;
	cvta.to.global.u64 	%rd22, %rd6;
	cvt.u64.u32 	%rd23, %r22;
	add.s64 	%rd25, %rd2, %rd23;
	shl.b64 	%rd26, %rd25, 4;
	add.s64 	%rd27, %rd22, %rd26;
	ld.global.v4.f32 	{%f42, %f43, %f44, %f45}, [%rd27];
	cvt.f64.f32 	%fd11, %f42;
	sub.f32 	%f46, %f42, %f4;
	mul.f32 	%f47, %f6, %f46;
	div.rn.f32 	%f48, %f47, %f5;
	cvt.f64.f32 	%fd12, %f48;
	cvt.rni.s32.f32 	%r24, %f48;
	cvt.f64.f32 	%fd13, %f43;
	sub.f32 	%f49, %f43, %f4;
	mul.f32 	%f50, %f6, %f49;
	div.rn.f32 	%f51, %f50, %f5;
	cvt.rni.s32.f32 	%r25, %f51;
	cvt.f64.f32 	%fd14, %f44;
	sub.f32 	%f52, %f44, %f4;
	mul.f32 	%f53, %f6, %f52;
	div.rn.f32 	%f54, %f53, %f5;
	cvt.rni.s32.f32 	%r26, %f54;
	cvt.f64.f32 	%fd15, %f45;
	sub.f32 	%f55, %f45, %f4;
	mul.f32 	%f56, %f6, %f55;
	div.rn.f32 	%f57, %f56, %f5;
	cvt.rni.s32.f32 	%r27, %f57;
	st.local.f64 	[%rd21], %fd11;
	st.local.f64 	[%rd21+8], %fd12;
	st.local.u32 	[%rd21+16], %r24;
	st.local.f64 	[%rd21+24], %fd13;
	st.local.u32 	[%rd21+32], %r25;
	st.local.f64 	[%rd21+40], %fd14;
	st.local.u32 	[%rd21+48], %r26;
	st.local.f64 	[%rd21+56], %fd15;
	st.local.u32 	[%rd21+64], %r27;
	mov.u64 	%rd28, $str;
	cvta.global.u64 	%rd29, %rd28;
	{ // callseq 2, 0
	.param .b64 param0;
	st.param.b64 	[param0], %rd29;
	.param .b64 param1;
	st.param.b64 	[param1], %rd8;
	.param .b32 retval0;
	call.uni (retval0), 
	vprintf, 
	(
	param0, 
	param1
	);
	ld.param.b32 	%r28, [retval0];
	} // callseq 2
	ld.global.v4.f32 	{%f58, %f59, %f60, %f61}, [%rd27+4096];
	cvt.f64.f32 	%fd16, %f58;
	sub.f32 	%f62, %f58, %f4;
	mul.f32 	%f63, %f6, %f62;
	div.rn.f32 	%f64, %f63, %f5;
	cvt.f64.f32 	%fd17, %f64;
	cvt.rni.s32.f32 	%r30, %f64;
	cvt.f64.f32 	%fd18, %f59;
	sub.f32 	%f65, %f59, %f4;
	mul.f32 	%f66, %f6, %f65;
	div.rn.f32 	%f67, %f66, %f5;
	cvt.rni.s32.f32 	%r31, %f67;
	cvt.f64.f32 	%fd19, %f60;
	sub.f32 	%f68, %f60, %f4;
	mul.f32 	%f69, %f6, %f68;
	div.rn.f32 	%f70, %f69, %f5;
	cvt.rni.s32.f32 	%r32, %f70;
	cvt.f64.f32 	%fd20, %f61;
	sub.f32 	%f71, %f61, %f4;
	mul.f32 	%f72, %f6, %f71;
	div.rn.f32 	%f73, %f72, %f5;
	cvt.rni.s32.f32 	%r33, %f73;
	st.local.f64 	[%rd21], %fd16;
	st.local.f64 	[%rd21+8], %fd17;
	st.local.u32 	[%rd21+16], %r30;
	st.local.f64 	[%rd21+24], %fd18;
	st.local.u32 	[%rd21+32], %r31;
	st.local.f64 	[%rd21+40], %fd19;
	st.local.u32 	[%rd21+48], %r32;
	st.local.f64 	[%rd21+56], %fd20;
	st.local.u32 	[%rd21+64], %r33;
	{ // callseq 3, 0
	.param .b64 param0;
	st.param.b64 	[param0], %rd29;
	.param .b64 param1;
	st.param.b64 	[param1], %rd8;
	.param .b32 retval0;
	call.uni (retval0), 
	vprintf, 
	(
	param0, 
	param1
	);
	ld.param.b32 	%r34, [retval0];
	} // callseq 3
	bra.uni 	$L__BB2_6;
$L__BB2_2:
	cvta.to.global.u64 	%rd9, %rd6;
	mov.u32 	%r1, %tid.x;
	cvt.s64.s32 	%rd4, %rd3;
	cvt.u64.u32 	%rd10, %r1;
	setp.le.s64 	%p2, %rd4, %rd10;
	add.s64 	%rd11, %rd2, %rd10;
	shl.b64 	%rd12, %rd11, 4;
	add.s64 	%rd5, %rd9, %rd12;
	@%p2 bra 	$L__BB2_4;
	ld.global.v4.f32 	{%f10, %f11, %f12, %f13}, [%rd5];
	cvt.f64.f32 	%fd1, %f10;
	sub.f32 	%f14, %f10, %f4;
	mul.f32 	%f15, %f6, %f14;
	div.rn.f32 	%f16, %f15, %f5;
	cvt.f64.f32 	%fd2, %f16;
	cvt.rni.s32.f32 	%r9, %f16;
	cvt.f64.f32 	%fd3, %f11;
	sub.f32 	%f17, %f11, %f4;
	mul.f32 	%f18, %f6, %f17;
	div.rn.f32 	%f19, %f18, %f5;
	cvt.rni.s32.f32 	%r10, %f19;
	cvt.f64.f32 	%fd4, %f12;
	sub.f32 	%f20, %f12, %f4;
	mul.f32 	%f21, %f6, %f20;
	div.rn.f32 	%f22, %f21, %f5;
	cvt.rni.s32.f32 	%r11, %f22;
	cvt.f64.f32 	%fd5, %f13;
	sub.f32 	%f23, %f13, %f4;
	mul.f32 	%f24, %f6, %f23;
	div.rn.f32 	%f25, %f24, %f5;
	cvt.rni.s32.f32 	%r12, %f25;
	st.local.f64 	[%rd1], %fd1;
	st.local.f64 	[%rd1+8], %fd2;
	st.local.u32 	[%rd1+16], %r9;
	st.local.f64 	[%rd1+24], %fd3;
	st.local.u32 	[%rd1+32], %r10;
	st.local.f64 	[%rd1+40], %fd4;
	st.local.u32 	[%rd1+48], %r11;
	st.local.f64 	[%rd1+56], %fd5;
	st.local.u32 	[%rd1+64], %r12;
	mov.u64 	%rd13, $str;
	cvta.global.u64 	%rd14, %rd13;
	{ // callseq 0, 0
	.param .b64 param0;
	st.param.b64 	[param0], %rd14;
	.param .b64 param1;
	st.param.b64 	[param1], %rd8;
	.param .b32 retval0;
	call.uni (retval0), 
	vprintf, 
	(
	param0, 
	param1
	);
	ld.param.b32 	%r13, [retval0];
	} // callseq 0
$L__BB2_4:
	add.s32 	%r15, %r1, 256;
	cvt.u64.u32 	%rd16, %r15;
	setp.le.s64 	%p3, %rd4, %rd16;
	@%p3 bra 	$L__BB2_6;
	ld.global.v4.f32 	{%f26, %f27, %f28, %f29}, [%rd5+4096];
	cvt.f64.f32 	%fd6, %f26;
	sub.f32 	%f30, %f26, %f4;
	mul.f32 	%f31, %f6, %f30;
	div.rn.f32 	%f32, %f31, %f5;
	cvt.f64.f32 	%fd7, %f32;
	cvt.rni.s32.f32 	%r16, %f32;
	cvt.f64.f32 	%fd8, %f27;
	sub.f32 	%f33, %f27, %f4;
	mul.f32 	%f34, %f6, %f33;
	div.rn.f32 	%f35, %f34, %f5;
	cvt.rni.s32.f32 	%r17, %f35;
	cvt.f64.f32 	%fd9, %f28;
	sub.f32 	%f36, %f28, %f4;
	mul.f32 	%f37, %f6, %f36;
	div.rn.f32 	%f38, %f37, %f5;
	cvt.rni.s32.f32 	%r18, %f38;
	cvt.f64.f32 	%fd10, %f29;
	sub.f32 	%f39, %f29, %f4;
	mul.f32 	%f40, %f6, %f39;
	div.rn.f32 	%f41, %f40, %f5;
	cvt.rni.s32.f32 	%r19, %f41;
	st.local.f64 	[%rd1], %fd6;
	st.local.f64 	[%rd1+8], %fd7;
	st.local.u32 	[%rd1+16], %r16;
	st.local.f64 	[%rd1+24], %fd8;
	st.local.u32 	[%rd1+32], %r17;
	st.local.f64 	[%rd1+40], %fd9;
	st.local.u32 	[%rd1+48], %r18;
	st.local.f64 	[%rd1+56], %fd10;
	st.local.u32 	[%rd1+64], %r19;
	mov.u64 	%rd17, $str;
	cvta.global.u64 	%rd18, %rd17;
	{ // callseq 1, 0
	.param .b64 param0;
	st.param.b64 	[param0], %rd18;
	.param .b64 param1;
	st.param.b64 	[param1], %rd8;
	.param .b32 retval0;
	call.uni (retval0), 
	vprintf, 
	(
	param0, 
	param1
	);
	ld.param.b32 	%r20, [retval0];
	} // callseq 1
$L__BB2_6:
	ret;

}


// ===== COMPILED SASS (sm_100) =====

	.target	sm_100

	.elftype	@"ET_EXEC"


//--------------------- .note.nv.tkinfo           --------------------------
	.section	.note.nv.tkinfo,"",@"SHT_NOTE"
	.sectionflags	@"SHF_NOTE_NV_TKINFO"
	.tkinfo
        /*0018*/ 	.word	0x00000002
        /*0030*/ 	.string	""
        /*0030*/ 	.string	"ptxas"
        /*0030*/ 	.string	"Cuda compilation tools, release 13.0, V13.0.88"
        /*0030*/ 	.string	"Build cuda_13.0.r13.0/compiler.36424714_0"
        /*0030*/ 	.string	"-arch sm_100 -m 64 "



//--------------------- .note.nv.cuinfo           --------------------------
	.section	.note.nv.cuinfo,"",@"SHT_NOTE"
	.sectionflags	@"SHF_NOTE_NV_CUINFO"
        /*0018*/ 	.short	0x0002
        /*001a*/ 	.short	0x0064
        /*001c*/ 	.short	0x0082
	.zero		2


//--------------------- .nv.info                  --------------------------
	.section	.nv.info,"",@"SHT_CUDA_INFO"
	.align	4


	//----- nvinfo : EIATTR_REGCOUNT
	.align		4
        /*0000*/ 	.byte	0x04, 0x2f
        /*0002*/ 	.short	(.L_45 - .L_44)
	.align		4
.L_44:
        /*0004*/ 	.word	index@(_ZN3cub18CUB_300001_SM_10006detail11EmptyKernelIvEEvv)
        /*0008*/ 	.word	0x00000004


	//----- nvinfo : EIATTR_FRAME_SIZE
	.align		4
.L_45:
        /*000c*/ 	.byte	0x04, 0x11
        /*000e*/ 	.short	(.L_47 - .L_46)
	.align		4
.L_46:
        /*0010*/ 	.word	index@(_ZN3cub18CUB_300001_SM_10006detail11EmptyKernelIvEEvv)
        /*0014*/ 	.word	0x00000000


	//----- nvinfo : EIATTR_REGCOUNT
	.align		4
.L_47:
        /*0018*/ 	.byte	0x04, 0x2f
        /*001a*/ 	.short	(.L_49 - .L_48)
	.align		4
.L_48:
        /*001c*/ 	.word	index@(_ZN3cub18CUB_300001_SM_10006detail8for_each13static_kernelINS2_12policy_hub_t12policy_500_tEmN6thrust24THRUST_300001_SM_1000_NS8cuda_cub20__uninitialized_fill7functorINS7_10device_ptrI6float4EESC_EEEEvT0_T1_)
        /*0020*/ 	.word	0x0000000b


	//----- nvinfo : EIATTR_FRAME_SIZE
	.align		4
.L_49:
        /*0024*/ 	.byte	0x04, 0x11
        /*0026*/ 	.short	(.L_51 - .L_50)
	.align		4
.L_50:
        /*0028*/ 	.word	index@(_ZN3cub18CUB_300001_SM_10006detail8for_each13static_kernelINS2_12policy_hub_t12policy_500_tEmN6thrust24THRUST_300001_SM_1000_NS8cuda_cub20__uninitialized_fill7functorINS7_10device_ptrI6float4EESC_EEEEvT0_T1_)
        /*002c*/ 	.word	0x00000000


	//----- nvinfo : EIATTR_REGCOUNT
	.align		4
.L_51:
        /*0030*/ 	.byte	0x04, 0x2f
        /*0032*/ 	.short	(.L_53 - .L_52)
	.align		4
.L_52:
        /*0034*/ 	.word	index@(_ZN3cub18CUB_300001_SM_10006detail8for_each13static_kernelINS2_12policy_hub_t12policy_500_tElNS2_12op_wrapper_tIl15ShortCompressorIfEN6thrust24THRUST_300001_SM_1000_NS6detail15normal_iteratorINSA_10device_ptrI6float4EEEEEEEEvT0_T1_)
        /*0038*/ 	.word	0x00000021


	//----- nvinfo : EIATTR_FRAME_SIZE
	.align		4
.L_53:
        /*003c*/ 	.byte	0x04, 0x11
        /*003e*/ 	.short	(.L_55 - .L_54)
	.align		4
.L_54:
        /*0040*/ 	.word	index@($__internal_0_$__cuda_sm3x_div_rn_noftz_f32_slowpath)
        /*0044*/ 	.word	0x00000048


	//----- nvinfo : EIATTR_FRAME_SIZE
	.align		4
.L_55:
        /*0048*/ 	.byte	0x04, 0x11
        /*004a*/ 	.short	(.L_57 - .L_56)
	.align		4
.L_56:
        /*004c*/ 	.word	index@(_ZN3cub18CUB_300001_SM_10006detail8for_each13static_kernelINS2_12policy_hub_t12policy_500_tElNS2_12op_wrapper_tIl15ShortCompressorIfEN6thrust24THRUST_300001_SM_1000_NS6detail15normal_iteratorINSA_10device_ptrI6float4EEEEEEEEvT0_T1_)
        /*0050*/ 	.word	0x00000048


	//----- nvinfo : EIATTR_MIN_STACK_SIZE
	.align		4
.L_57:
        /*0054*/ 	.byte	0x04, 0x12
        /*0056*/ 	.short	(.L_59 - .L_58)
	.align		4
.L_58:
        /*0058*/ 	.word	index@(_ZN3cub18CUB_300001_SM_10006detail8for_each13static_kernelINS2_12policy_hub_t12policy_500_tElNS2_12op_wrapper_tIl15ShortCompressorIfEN6thrust24THRUST_300001_SM_1000_NS6detail15normal_iteratorINSA_10device_ptrI6float4EEEEEEEEvT0_T1_)
        /*005c*/ 	.word	0x00000048


	//----- nvinfo : EIATTR_MIN_STACK_SIZE
	.align		4
.L_59:
        /*0060*/ 	.byte	0x04, 0x12
        /*0062*/ 	.short	(.L_61 - .L_60)
	.align		4
.L_60:
        /*0064*/ 	.word	index@(_ZN3cub18CUB_300001_SM_10006detail8for_each13static_kernelINS2_12policy_hub_t12policy_500_tEmN6thrust24THRUST_300001_SM_1000_NS8cuda_cub20__uninitialized_fill7functorINS7_10device_ptrI6float4EESC_EEEEvT0_T1_)
        /*0068*/ 	.word	0x00000000


	//----- nvinfo : EIATTR_MIN_STACK_SIZE
	.align		4
.L_61:
        /*006c*/ 	.byte	0x04, 0x12
        /*006e*/ 	.short	(.L_63 - .L_62)
	.align		4
.L_62:
        /*0070*/ 	.word	index@(_ZN3cub18CUB_300001_SM_10006detail11EmptyKernelIvEEvv)
        /*0074*/ 	.word	0x00000000
.L_63:


//--------------------- .nv.compat                --------------------------
	.section	.nv.compat,"",@"SHT_CUDA_COMPAT_INFO"
	.align	4
        /*0000*/ 	.byte	0x02, 0x09, 0x00, 0x00, 0x02, 0x02, 0x01, 0x00, 0x02, 0x05, 0x05, 0x00, 0x03, 0x07, 0x01, 0x01
        /*0010*/ 	.byte	0x02, 0x03, 0x00, 0x00, 0x02, 0x06, 0x01, 0x00, 0x04, 0x0b, 0x08, 0x00, 0x01, 0x00, 0x00, 0x00
        /*0020*/ 	.byte	0x00, 0x00, 0x00, 0x00


//--------------------- .nv.info._ZN3cub18CUB_300001_SM_10006detail8for_each13static_kernelINS2_12policy_hub_t12policy_500_tElNS2_12op_wrapper_tIl15ShortCompressorIfEN6thrust24THRUST_300001_SM_1000_NS6detail15normal_iteratorINSA_10device_ptrI6float4EEEEEEEEvT0_T1_ --------------------------
	.section	.nv.info._ZN3cub18CUB_300001_SM_10006detail8for_each13static_kernelINS2_12policy_hub_t12policy_500_tElNS2_12op_wrapper_tIl15ShortCompressorIfEN6thrust24THRUST_300001_SM_1000_NS6detail15normal_iteratorINSA_10device_ptrI6float4EEEEEEEEvT0_T1_,"",@"SHT_CUDA_INFO"
	.sectionflags	@""
	.align	4


	//----- nvinfo : EIATTR_CUDA_API_VERSION
	.align		4
        /*0000*/ 	.byte	0x04, 0x37
        /*0002*/ 	.short	(.L_65 - .L_64)
.L_64:
        /*0004*/ 	.word	0x00000082


	//----- nvinfo : EIATTR_KPARAM_INFO
	.align		4
.L_65:
        /*0008*/ 	.byte	0x04, 0x17
        /*000a*/ 	.short	(.L_67 - .L_66)
.L_66:
        /*000c*/ 	.word	0x00000000
        /*0010*/ 	.short	0x0001
        /*0012*/ 	.short	0x0008
        /*0014*/ 	.byte	0x00, 0xf0, 0xa1, 0x00


	//----- nvinfo : EIATTR_KPARAM_INFO
	.align		4
.L_67:
        /*0018*/ 	.byte	0x04, 0x17
        /*001a*/ 	.short	(.L_69 - .L_68)
.L_68:
        /*001c*/ 	.word	0x00000000
        /*0020*/ 	.short	0x0000
        /*0022*/ 	.short	0x0000
        /*0024*/ 	.byte	0x00, 0xf0, 0x21, 0x00


	//----- nvinfo : EIATTR_SPARSE_MMA_MASK
	.align		4
.L_69:
        /*0028*/ 	.byte	0x03, 0x50
        /*002a*/ 	.short	0x0000


	//----- nvinfo : EIATTR_MAXREG_COUNT
	.align		4
        /*002c*/ 	.byte	0x03, 0x1b
        /*002e*/ 	.short	0x00ff


	//----- nvinfo : EIATTR_EXTERNS
	.align		4
        /*0030*/ 	.byte	0x04, 0x0f
        /*0032*/ 	.short	(.L_71 - .L_70)


	//   ....[0]....
	.align		4
.L_70:
        /*0034*/ 	.word	index@(vprintf)


	//----- nvinfo : EIATTR_MERCURY_ISA_VERSION
	.align		4
.L_71:
        /*0038*/ 	.byte	0x03, 0x5f
        /*003a*/ 	.short	0x0101


	//----- nvinfo : EIATTR_VRC_CTA_INIT_COUNT
	.align		4
        /*003c*/ 	.byte	0x02, 0x4a
	.zero		1
	.zero		1


	//----- nvinfo : EIATTR_SYSCALL_OFFSETS
	.align		4
        /*0040*/ 	.byte	0x04, 0x46
        /*0042*/ 	.short	(.L_73 - .L_72)


	//   ....[0]....
.L_72:
        /*0044*/ 	.word	0x00000770


	//   ....[1]....
        /*0048*/ 	.word	0x00000da0


	//   ....[2]....
        /*004c*/ 	.word	0x00001490


	//   ....[3]....
        /*0050*/ 	.word	0x00001b10


	//----- nvinfo : EIATTR_EXIT_INSTR_OFFSETS
	.align		4
.L_73:
        /*0054*/ 	.byte	0x04, 0x1c
        /*0056*/ 	.short	(.L_75 - .L_74)


	//   ....[0]....
.L_74:
        /*0058*/ 	.word	0x00000db0


	//   ....[1]....
        /*005c*/ 	.word	0x000014f0


	//   ....[2]....
        /*0060*/ 	.word	0x00001b20


	//----- nvinfo : EIATTR_MAX_THREADS
	.align		4
.L_75:
        /*0064*/ 	.byte	0x04, 0x05
        /*0066*/ 	.short	(.L_77 - .L_76)
.L_76:
        /*0068*/ 	.word	0x00000100
        /*006c*/ 	.word	0x00000001
        /*0070*/ 	.word	0x00000001


	//----- nvinfo : EIATTR_CRS_STACK_SIZE
	.align		4
.L_77:
        /*0074*/ 	.byte	0x04, 0x1e
        /*0076*/ 	.short	(.L_79 - .L_78)
.L_78:
        /*0078*/ 	.word	0x00000000


	//----- nvinfo : EIATTR_CBANK_PARAM_SIZE
	.align		4
.L_79:
        /*007c*/ 	.byte	0x03, 0x19
        /*007e*/ 	.short	0x0030


	//----- nvinfo : EIATTR_PARAM_CBANK
	.align		4
        /*0080*/ 	.byte	0x04, 0x0a
        /*0082*/ 	.short	(.L_81 - .L_80)
	.align		4
.L_80:
        /*0084*/ 	.word	index@(.nv.constant0._ZN3cub18CUB_300001_SM_10006detail8for_each13static_kernelINS2_12policy_hub_t12policy_500_tElNS2_12op_wrapper_tIl15ShortCompressorIfEN6thrust24THRUST_300001_SM_1000_NS6detail15normal_iteratorINSA_10device_ptrI6float4EEEEEEEEvT0_T1_)
        /*0088*/ 	.short	0x0380
        /*008a*/ 	.short	0x0030


	//----- nvinfo : EIATTR_SW_WAR
	.align		4
.L_81:
        /*008c*/ 	.byte	0x04, 0x36
        /*008e*/ 	.short	(.L_83 - .L_82)
.L_82:
        /*0090*/ 	.word	0x00000008
.L_83:


//--------------------- .nv.info._ZN3cub18CUB_300001_SM_10006detail8for_each13static_kernelINS2_12policy_hub_t12policy_500_tEmN6thrust24THRUST_300001_SM_1000_NS8cuda_cub20__uninitialized_fill7functorINS7_10device_ptrI6float4EESC_EEEEvT0_T1_ --------------------------
	.section	.nv.info._ZN3cub18CUB_300001_SM_10006detail8for_each13static_kernelINS2_12policy_hub_t12policy_500_tEmN6thrust24THRUST_300001_SM_1000_NS8cuda_cub20__uninitialized_fill7functorINS7_10device_ptrI6float4EESC_EEEEvT0_T1_,"",@"SHT_CUDA_INFO"
	.sectionflags	@""
	.align	4


	//----- nvinfo : EIATTR_CUDA_API_VERSION
	.align		4
        /*0000*/ 	.byte	0x04, 0x37
        /*0002*/ 	.short	(.L_85 - .L_84)
.L_84:
        /*0004*/ 	.word	0x00000082


	//----- nvinfo : EIATTR_KPARAM_INFO
	.align		4
.L_85:
        /*0008*/ 	.byte	0x04, 0x17
        /*000a*/ 	.short	(.L_87 - .L_86)
.L_86:
        /*000c*/ 	.word	0x00000000
        /*0010*/ 	.short	0x0001
        /*0012*/ 	.short	0x0010
        /*0014*/ 	.byte	0x00, 0xf0, 0x81, 0x00


	//----- nvinfo : EIATTR_KPARAM_INFO
	.align		4
.L_87:
        /*0018*/ 	.byte	0x04, 0x17
        /*001a*/ 	.short	(.L_89 - .L_88)
.L_88:
        /*001c*/ 	.word	0x00000000
        /*0020*/ 	.short	0x0000
        /*0022*/ 	.short	0x0000
        /*0024*/ 	.byte	0x00, 0xf0, 0x21, 0x00


	//----- nvinfo : EIATTR_SPARSE_MMA_MASK
	.align		4
.L_89:
        /*0028*/ 	.byte	0x03, 0x50
        /*002a*/ 	.short	0x0000


	//----- nvinfo : EIATTR_MAXREG_COUNT
	.align		4
        /*002c*/ 	.byte	0x03, 0x1b
        /*002e*/ 	.short	0x00ff


	//----- nvinfo : EIATTR_MERCURY_ISA_VERSION
	.align		4
        /*0030*/ 	.byte	0x03, 0x5f
        /*0032*/ 	.short	0x0101


	//----- nvinfo : EIATTR_VRC_CTA_INIT_COUNT
	.align		4
        /*0034*/ 	.byte	0x02, 0x4a
	.zero		1
	.zero		1


	//----- nvinfo : EIATTR_EXIT_INSTR_OFFSETS
	.align		4
        /*0038*/ 	.byte	0x04, 0x1c
        /*003a*/ 	.short	(.L_91 - .L_90)


	//   ....[0]....
.L_90:
        /*003c*/ 	.word	0x00000140


	//   ....[1]....
        /*0040*/ 	.word	0x00000250


	//   ....[2]....
        /*0044*/ 	.word	0x00000290


	//----- nvinfo : EIATTR_MAX_THREADS
	.align		4
.L_91:
        /*0048*/ 	.byte	0x04, 0x05
        /*004a*/ 	.short	(.L_93 - .L_92)
.L_92:
        /*004c*/ 	.word	0x00000100
        /*0050*/ 	.word	0x00000001
        /*0054*/ 	.word	0x00000001


	//----- nvinfo : EIATTR_CBANK_PARAM_SIZE
	.align		4
.L_93:
        /*0058*/ 	.byte	0x03, 0x19
        /*005a*/ 	.short	0x0030


	//----- nvinfo : EIATTR_PARAM_CBANK
	.align		4
        /*005c*/ 	.byte	0x04, 0x0a
        /*005e*/ 	.short	(.L_95 - .L_94)
	.align		4
.L_94:
        /*0060*/ 	.word	index@(.nv.constant0._ZN3cub18CUB_300001_SM_10006detail8for_each13static_kernelINS2_12policy_hub_t12policy_500_tEmN6thrust24THRUST_300001_SM_1000_NS8cuda_cub20__uninitialized_fill7functorINS7_10device_ptrI6float4EESC_EEEEvT0_T1_)
        /*0064*/ 	.short	0x0380
        /*0066*/ 	.short	0x0030


	//----- nvinfo : EIATTR_SW_WAR
	.align		4
.L_95:
        /*0068*/ 	.byte	0x04, 0x36
        /*006a*/ 	.short	(.L_97 - .L_96)
.L_96:
        /*006c*/ 	.word	0x00000008
.L_97:


//--------------------- .nv.info._ZN3cub18CUB_300001_SM_10006detail11EmptyKernelIvEEvv --------------------------
	.section	.nv.info._ZN3cub18CUB_300001_SM_10006detail11EmptyKernelIvEEvv,"",@"SHT_CUDA_INFO"
	.sectionflags	@""
	.align	4


	//----- nvinfo : EIATTR_CUDA_API_VERSION
	.align		4
        /*0000*/ 	.byte	0x04, 0x37
        /*0002*/ 	.short	(.L_99 - .L_98)
.L_98:
        /*0004*/ 	.word	0x00000082


	//----- nvinfo : EIATTR_SPARSE_MMA_MASK
	.align		4
.L_99:
        /*0008*/ 	.byte	0x03, 0x50
        /*000a*/ 	.short	0x0000


	//----- nvinfo : EIATTR_MAXREG_COUNT
	.align		4
        /*000c*/ 	.byte	0x03, 0x1b
        /*000e*/ 	.short	0x00ff


	//----- nvinfo : EIATTR_MERCURY_ISA_VERSION
	.align		4
        /*0010*/ 	.byte	0x03, 0x5f
        /*0012*/ 	.short	0x0101


	//----- nvinfo : EIATTR_VRC_CTA_INIT_COUNT
	.align		4
        /*0014*/ 	.byte	0x02, 0x4a
	.zero		1
	.zero		1


	//----- nvinfo : EIATTR_EXIT_INSTR_OFFSETS
	.align		4
        /*0018*/ 	.byte	0x04, 0x1c
        /*001a*/ 	.short	(.L_101 - .L_100)


	//   ....[0]....
.L_100:
        /*001c*/ 	.word	0x00000010


	//----- nvinfo : EIATTR_SW_WAR
	.align		4
.L_101:
        /*0020*/ 	.byte	0x04, 0x36
        /*0022*/ 	.short	(.L_103 - .L_102)
.L_102:
        /*0024*/ 	.word	0x00000008
.L_103:


//--------------------- .nv.callgraph             --------------------------
	.section	.nv.callgraph,"",@"SHT_CUDA_CALLGRAPH"
	.align	4
	.sectionentsize	8
	.align		4
        /*0000*/ 	.word	0x00000000
	.align		4
        /*0004*/ 	.word	0xffffffff
	.align		4
        /*0008*/ 	.word	index@(_ZN3cub18CUB_300001_SM_10006detail8for_each13static_kernelINS2_12policy_hub_t12policy_500_tElNS2_12op_wrapper_tIl15ShortCompressorIfEN6thrust24THRUST_300001_SM_1000_NS6detail15normal_iteratorINSA_10device_ptrI6float4EEEEEEEEvT0_T1_)
	.align		4
        /*000c*/ 	.word	index@(vprintf)
	.align		4
        /*0010*/ 	.word	0x00000000
	.align		4
        /*0014*/ 	.word	0xfffffffe
	.align		4
        /*0018*/ 	.word	0x00000000
	.align		4
        /*001c*/ 	.word	0xfffffffd
	.align		4
        /*0020*/ 	.word	0x00000000
	.align		4
        /*0024*/ 	.word	0xfffffffc


//--------------------- .nv.constant4             --------------------------
	.section	.nv.constant4,"a",@progbits
	.align	8
	.align		8
.nv.constant4:
        /*0000*/ 	.dword	vprintf
	.align		8
        /*0008*/ 	.dword	_ZN30_INTERNAL_6c4821b2_4_k_cu_main4cuda3std3__45__cpo5beginE
	.align		8
        /*0010*/ 	.dword	_ZN30_INTERNAL_6c4821b2_4_k_cu_main4cuda3std3__45__cpo3endE
	.align		8
        /*0018*/ 	.dword	_ZN30_INTERNAL_6c4821b2_4_k_cu_main4cuda3std3__45__cpo6cbeginE
	.align		8
        /*0020*/ 	.dword	_ZN30_INTERNAL_6c4821b2_4_k_cu_main4cuda3std3__45__cpo4cendE
	.align		8
        /*0028*/ 	.dword	_ZN30_INTERNAL_6c4821b2_4_k_cu_main4cuda3std3__45__cpo6rbeginE
	.align		8
        /*0030*/ 	.dword	_ZN30_INTERNAL_6c4821b2_4_k_cu_main4cuda3std3__45__cpo4rendE
	.align		8
        /*0038*/ 	.dword	_ZN30_INTERNAL_6c4821b2_4_k_cu_main4cuda3std3__45__cpo7crbeginE
	.align		8
        /*0040*/ 	.dword	_ZN30_INTERNAL_6c4821b2_4_k_cu_main4cuda3std3__45__cpo5crendE
	.align		8
        /*0048*/ 	.dword	_ZN30_INTERNAL_6c4821b2_4_k_cu_main4cuda3std3__432_GLOBAL__N__6c4821b2_4_k_cu_main6ignoreE
	.align		8
        /*0050*/ 	.dword	_ZN30_INTERNAL_6c4821b2_4_k_cu_main4cuda3std3__419piecewise_constructE
	.align		8
        /*0058*/ 	.dword	_ZN30_INTERNAL_6c4821b2_4_k_cu_main4cuda3std3__48in_placeE
	.align		8
        /*0060*/ 	.dword	_ZN30_INTERNAL_6c4821b2_4_k_cu_main4cuda3std3__420unreachable_sentinelE
	.align		8
        /*0068*/ 	.dword	_ZN30_INTERNAL_6c4821b2_4_k_cu_main4cuda3std3__47nulloptE
	.align		8
        /*0070*/ 	.dword	_ZN30_INTERNAL_6c4821b2_4_k_cu_main4cuda3std3__48unexpectE
	.align		8
        /*0078*/ 	.dword	_ZN30_INTERNAL_6c4821b2_4_k_cu_main4cuda3std6ranges3__45__cpo4swapE
	.align		8
        /*0080*/ 	.dword	_ZN30_INTERNAL_6c4821b2_4_k_cu_main4cuda3std6ranges3__45__cpo9iter_moveE
	.align		8
        /*0088*/ 	.dword	_ZN30_INTERNAL_6c4821b2_4_k_cu_main4cuda3std6ranges3__45__cpo5beginE
	.align		8
        /*0090*/ 	.dword	_ZN30_INTERNAL_6c4821b2_4_k_cu_main4cuda3std6ranges3__45__cpo3endE
	.align		8
        /*0098*/ 	.dword	_ZN30_INTERNAL_6c4821b2_4_k_cu_main4cuda3std6ranges3__45__cpo6cbeginE
	.align		8
        /*00a0*/ 	.dword	_ZN30_INTERNAL_6c4821b2_4_k_cu_main4cuda3std6ranges3__45__cpo4cendE
	.align		8
        /*00a8*/ 	.dword	_ZN30_INTERNAL_6c4821b2_4_k_cu_main4cuda3std6ranges3__45__cpo7advanceE
	.align		8
        /*00b0*/ 	.dword	_ZN30_INTERNAL_6c4821b2_4_k_cu_main4cuda3std6ranges3__45__cpo9iter_swapE
	.align		8
        /*00b8*/ 	.dword	_ZN30_INTERNAL_6c4821b2_4_k_cu_main4cuda3std6ranges3__45__cpo4nextE
	.align		8
        /*00c0*/ 	.dword	_ZN30_INTERNAL_6c4821b2_4_k_cu_main4cuda3std6ranges3__45__cpo4prevE
	.align		8
        /*00c8*/ 	.dword	_ZN30_INTERNAL_6c4821b2_4_k_cu_main4cuda3std6ranges3__45__cpo4dataE
	.align		8
        /*00d0*/ 	.dword	_ZN30_INTERNAL_6c4821b2_4_k_cu_main4cuda3std6ranges3__45__cpo5cdataE
	.align		8
        /*00d8*/ 	.dword	_ZN30_INTERNAL_6c4821b2_4_k_cu_main4cuda3std6ranges3__45__cpo4sizeE
	.align		8
        /*00e0*/ 	.dword	_ZN30_INTERNAL_6c4821b2_4_k_cu_main4cuda3std6ranges3__45__cpo5ssizeE
	.align		8
        /*00e8*/ 	.dword	_ZN30_INTERNAL_6c4821b2_4_k_cu_main4cuda3std6ranges3__45__cpo8distanceE
	.align		8
        /*00f0*/ 	.dword	_ZN30_INTERNAL_6c4821b2_4_k_cu_main6thrust24THRUST_300001_SM_1000_NS8cuda_cub3parE
	.align		8
        /*00f8*/ 	.dword	_ZN30_INTERNAL_6c4821b2_4_k_cu_main6thrust24THRUST_300001_SM_1000_NS8cuda_cub10par_nosyncE
	.align		8
        /*0100*/ 	.dword	_ZN30_INTERNAL_6c4821b2_4_k_cu_main6thrust24THRUST_300001_SM_1000_NS6system6detail10sequential3seqE
	.align		8
        /*0108*/ 	.dword	_ZN30_INTERNAL_6c4821b2_4_k_cu_main6thrust24THRUST_300001_SM_1000_NS12placeholders2_1E
	.align		8
        /*0110*/ 	.dword	_ZN30_INTERNAL_6c4821b2_4_k_cu_main6thrust24THRUST_300001_SM_1000_NS12placeholders2_2E
	.align		8
        /*0118*/ 	.dword	_ZN30_INTERNAL_6c4821b2_4_k_cu_main6thrust24THRUST_300001_SM_1000_NS12placeholders2_3E
	.align		8
        /*0120*/ 	.dword	_ZN30_INTERNAL_6c4821b2_4_k_cu_main6thrust24THRUST_300001_SM_1000_NS12placeholders2_4E
	.align		8
        /*0128*/ 	.dword	_ZN30_INTERNAL_6c4821b2_4_k_cu_main6thrust24THRUST_300001_SM_1000_NS12placeholders2_5E
	.align		8
        /*0130*/ 	.dword	_ZN30_INTERNAL_6c4821b2_4_k_cu_main6thrust24THRUST_300001_SM_1000_NS12placeholders2_6E
	.align		8
        /*0138*/ 	.dword	_ZN30_INTERNAL_6c4821b2_4_k_cu_main6thrust24THRUST_300001_SM_1000_NS12placeholders2_7E
	.align		8
        /*0140*/ 	.dword	_ZN30_INTERNAL_6c4821b2_4_k_cu_main6thrust24THRUST_300001_SM_1000_NS12placeholders2_8E
	.align		8
        /*0148*/ 	.dword	_ZN30_INTERNAL_6c4821b2_4_k_cu_main6thrust24THRUST_300001_SM_1000_NS12placeholders2_9E
	.align		8
        /*0150*/ 	.dword	_ZN30_INTERNAL_6c4821b2_4_k_cu_main6thrust24THRUST_300001_SM_1000_NS12placeholders3_10E
	.align		8
        /*0158*/ 	.dword	_ZN30_INTERNAL_6c4821b2_4_k_cu_main6thrust24THRUST_300001_SM_1000_NS3seqE
	.align		8
        /*0160*/ 	.dword	$str


//--------------------- .text._ZN3cub18CUB_300001_SM_10006detail8for_each13static_kernelINS2_12policy_hub_t12policy_500_tElNS2_12op_wrapper_tIl15ShortCompressorIfEN6thrust24THRUST_300001_SM_1000_NS6detail15normal_iteratorINSA_10device_ptrI6float4EEEEEEEEvT0_T1_ --------------------------
	.section	.text._ZN3cub18CUB_300001_SM_10006detail8for_each13static_kernelINS2_12policy_hub_t12policy_500_tElNS2_12op_wrapper_tIl15ShortCompressorIfEN6thrust24THRUST_300001_SM_1000_NS6detail15normal_iteratorINSA_10device_ptrI6float4EEEEEEEEvT0_T1_,"ax",@progbits
	.align	128
        .global         _ZN3cub18CUB_300001_SM_10006detail8for_each13static_kernelINS2_12policy_hub_t12policy_500_tElNS2_12op_wrapper_tIl15ShortCompressorIfEN6thrust24THRUST_300001_SM_1000_NS6detail15normal_iteratorINSA_10device_ptrI6float4EEEEEEEEvT0_T1_
        .type           _ZN3cub18CUB_300001_SM_10006detail8for_each13static_kernelINS2_12policy_hub_t12policy_500_tElNS2_12op_wrapper_tIl15ShortCompressorIfEN6thrust24THRUST_300001_SM_1000_NS6detail15normal_iteratorINSA_10device_ptrI6float4EEEEEEEEvT0_T1_,@function
        .size           _ZN3cub18CUB_300001_SM_10006detail8for_each13static_kernelINS2_12policy_hub_t12policy_500_tElNS2_12op_wrapper_tIl15ShortCompressorIfEN6thrust24THRUST_300001_SM_1000_NS6detail15normal_iteratorINSA_10device_ptrI6float4EEEEEEEEvT0_T1_,(.L_x_53 - _ZN3cub18CUB_300001_SM_10006detail8for_each13static_kernelINS2_12policy_hub_t12policy_500_tElNS2_12op_wrapper_tIl15ShortCompressorIfEN6thrust24THRUST_300001_SM_1000_NS6detail15normal_iteratorINSA_10device_ptrI6float4EEEEEEEEvT0_T1_)
        .other          _ZN3cub18CUB_300001_SM_10006detail8for_each13static_kernelINS2_12policy_hub_t12policy_500_tElNS2_12op_wrapper_tIl15ShortCompressorIfEN6thrust24THRUST_300001_SM_1000_NS6detail15normal_iteratorINSA_10device_ptrI6float4EEEEEEEEvT0_T1_,@"STO_CUDA_ENTRY STV_DEFAULT"
_ZN3cub18CUB_300001_SM_10006detail8for_each13static_kernelINS2_12policy_hub_t12policy_500_tElNS2_12op_wrapper_tIl15ShortCompressorIfEN6thrust24THRUST_300001_SM_1000_NS6detail15normal_iteratorINSA_10device_ptrI6float4EEEEEEEEvT0_T1_:
.text._ZN3cub18CUB_300001_SM_10006detail8for_each13static_kernelINS2_12policy_hub_t12policy_500_tElNS2_12op_wrapper_tIl15ShortCompressorIfEN6thrust24THRUST_300001_SM_1000_NS6detail15normal_iteratorINSA_10device_ptrI6float4EEEEEEEEvT0_T1_:
[----:B------:R-:W0:Y:S08]  /*0000*/  LDC R1, c[0x0][0x37c] ;  /* 0x0000df00ff017b82 */ /* 0x000e300000000800 */
[----:B------:R-:W1:Y:S01]  /*0010*/  S2UR UR4, SR_CTAID.X ;  /* 0x00000000000479c3 */ /* 0x000e620000002500 */
[----:B------:R-:W2:Y:S01]  /*0020*/  LDCU.64 UR38, c[0x0][0x380] ;  /* 0x00007000ff2677ac */ /* 0x000ea20008000a00 */
[----:B0-----:R-:W-:Y:S01]  /*0030*/  IADD3 R1, PT, PT, R1, -0x48, RZ ;  /* 0xffffffb801017810 */ /* 0x001fe20007ffe0ff */
[----:B------:R-:W0:Y:S05]  /*0040*/  LDCU UR7, c[0x0][0x2f8] ;  /* 0x00005f00ff0777ac */ /* 0x000e2a0008000800 */
[----:B------:R-:W3:Y:S01]  /*0050*/  LDC R30, c[0x0][0x398] ;  /* 0x0000e600ff1e7b82 */ /* 0x000ee20000000800 */
[----:B------:R-:W4:Y:S01]  /*0060*/  LDCU UR8, c[0x0][0x2fc] ;  /* 0x00005f80ff0877ac */ /* 0x000f220008000800 */
[----:B------:R-:W2:Y:S01]  /*0070*/  LDCU.64 UR36, c[0x0][0x358] ;  /* 0x00006b00ff2477ac */ /* 0x000ea20008000a00 */
[----:B0-----:R-:W-:Y:S01]  /*0080*/  IADD3 R24, P0, PT, R1, UR7, RZ ;  /* 0x0000000701187c10 */ /* 0x001fe2000ff1e0ff */
[----:B-1----:R-:W-:-:S03]  /*0090*/  UIMAD.WIDE.U32 UR4, UR4, 0x200, URZ ;  /* 0x00000200040478a5 */ /* 0x002fc6000f8e00ff */
[----:B----4-:R-:W-:Y:S01]  /*00a0*/  IADD3.X R25, PT, PT, RZ, UR8, RZ, P0, !PT ;  /* 0x00000008ff197c10 */ /* 0x010fe200087fe4ff */
[----:B--2---:R-:W-:-:S04]  /*00b0*/  UIADD3 UR38, UP0, UPT, -UR4, UR38, URZ ;  /* 0x0000002604267290 */ /* 0x004fc8000ff1e1ff */
[----:B------:R-:W-:Y:S02]  /*00c0*/  UIADD3.X UR6, UPT, UPT, ~UR5, UR39, URZ, UP0, !UPT ;  /* 0x0000002705067290 */ /* 0x000fe400087fe5ff */
[----:B------:R-:W-:-:S04]  /*00d0*/  UISETP.GE.U32.AND UP0, UPT, UR38, 0x200, UPT ;  /* 0x000002002600788c */ /* 0x000fc8000bf06070 */
[----:B------:R-:W-:-:S09]  /*00e0*/  UISETP.GE.AND.EX UP0, UPT, UR6, URZ, UPT, UP0 ;  /* 0x000000ff0600728c */ /* 0x000fd2000bf06300 */
[----:B------:R-:W-:Y:S05]  /*00f0*/  BRA.U !UP0, `(.L_x_0) ;  /* 0x0000000d08307547 */ /* 0x000fea000b800000 */
[----:B------:R-:W0:Y:S01]  /*0100*/  S2R R0, SR_TID.X ;  /* 0x0000000000007919 */ /* 0x000e220000002100 */
[----:B------:R-:W1:Y:S01]  /*0110*/  LDCU.64 UR8, c[0x0][0x388] ;  /* 0x00007100ff0877ac */ /* 0x000e620008000a00 */
[----:B------:R-:W2:Y:S01]  /*0120*/  LDC.64 R4, c[0x0][0x398] ;  /* 0x0000e600ff047b82 */ /* 0x000ea20000000a00 */
[----:B0-----:R-:W-:Y:S01]  /*0130*/  IADD3 R0, P0, PT, R0, UR4, RZ ;  /* 0x0000000400007c10 */ /* 0x001fe2000ff1e0ff */
[----:B------:R-:W0:Y:S03]  /*0140*/  LDCU UR4, c[0x0][0x394] ;  /* 0x00007280ff0477ac */ /* 0x000e260008000800 */
[----:B------:R-:W-:Y:S02]  /*0150*/  IADD3.X R3, PT, PT, RZ, UR5, RZ, P0, !PT ;  /* 0x00000005ff037c10 */ /* 0x000fe400087fe4ff */
[----:B-1----:R-:W-:-:S04]  /*0160*/  LEA R16, P0, R0, UR8, 0x4 ;  /* 0x0000000800107c11 */ /* 0x002fc8000f8020ff */
[----:B------:R-:W-:-:S05]  /*0170*/  LEA.HI.X R17, R0, UR9, R3, 0x4, P0 ;  /* 0x0000000900117c11 */ /* 0x000fca00080f2403 */
[----:B------:R-:W0:Y:S01]  /*0180*/  LDG.E.128 R8, desc[UR36][R16.64] ;  /* 0x0000002410087981 */ /* 0x000e22000c1e1d00 */
[----:B--2---:R-:W1:Y:S01]  /*0190*/  MUFU.RCP R3, R4 ;  /* 0x0000000400037308 */ /* 0x004e620000001000 */
[----:B------:R-:W-:Y:S01]  /*01a0*/  IADD3 R28, PT, PT, R24, -UR7, RZ ;  /* 0x80000007181c7c10 */ /* 0x000fe2000fffe0ff */
[----:B------:R-:W-:Y:S01]  /*01b0*/  BSSY.RECONVERGENT B2, `(.L_x_1) ;  /* 0x000000e000027945 */ /* 0x000fe20003800200 */
[----:B-1----:R-:W-:-:S04]  /*01c0*/  FFMA R2, R3, -R4, 1 ;  /* 0x3f80000003027423 */ /* 0x002fc80000000804 */
[----:B------:R-:W-:Y:S01]  /*01d0*/  FFMA R3, R3, R2, R3 ;  /* 0x0000000203037223 */ /* 0x000fe20000000003 */
[----:B0-----:R-:W-:Y:S01]  /*01e0*/  FADD R0, R8, -UR4 ;  /* 0x8000000408007e21 */ /* 0x001fe20008000000 */
[----:B------:R0:W1:Y:S03]  /*01f0*/  F2F.F64.F32 R22, R8 ;  /* 0x0000000800167310 */ /* 0x0000660000201800 */
[----:B------:R-:W-:-:S04]  /*0200*/  FMUL R0, R0, R5 ;  /* 0x0000000500007220 */ /* 0x000fc80000400000 */
[----:B------:R-:W-:Y:S01]  /*0210*/  FFMA R5, R0, R3, RZ ;  /* 0x0000000300057223 */ /* 0x000fe200000000ff */
[----:B------:R-:W2:Y:S03]  /*0220*/  FCHK P0, R0, R4 ;  /* 0x0000000400007302 */ /* 0x000ea60000000000 */
[----:B------:R-:W-:-:S04]  /*0230*/  FFMA R2, R5, -R4, R0 ;  /* 0x8000000405027223 */ /* 0x000fc80000000000 */
[----:B------:R-:W-:Y:S01]  /*0240*/  FFMA R2, R3, R2, R5 ;  /* 0x0000000203027223 */ /* 0x000fe20000000005 */
[----:B012---:R-:W-:Y:S06]  /*0250*/  @!P0 BRA `(.L_x_2) ;  /* 0x00000000000c8947 */ /* 0x007fec0003800000 */
[----:B------:R-:W-:-:S07]  /*0260*/  MOV R12, 0x280 ;  /* 0x00000280000c7802 */ /* 0x000fce0000000f00 */
[----:B---3--:R-:W-:Y:S05]  /*0270*/  CALL.REL.NOINC `($__internal_0_$__cuda_sm3x_div_rn_noftz_f32_slowpath) ;  /* 0x00000018002c7944 */ /* 0x008fea0003c00000 */
[----:B------:R-:W-:-:S07]  /*0280*/  IMAD.MOV.U32 R2, RZ, RZ, R0 ;  /* 0x000000ffff027224 */ /* 0x000fce00078e0000 */
.L_x_2:
[----:B------:R-:W-:Y:S05]  /*0290*/  BSYNC.RECONVERGENT B2 ;  /* 0x0000000000027941 */ /* 0x000fea0003800200 */
.L_x_1:
[----:B------:R-:W0:Y:S01]  /*02a0*/  LDC.64 R6, c[0x0][0x398] ;  /* 0x0000e600ff067b82 */ /* 0x000e220000000a00 */
[----:B------:R-:W1:Y:S01]  /*02b0*/  LDCU UR4, c[0x0][0x394] ;  /* 0x00007280ff0477ac */ /* 0x000e620008000800 */
[----:B------:R-:W-:Y:S01]  /*02c0*/  F2I.NTZ R8, R2 ;  /* 0x0000000200087305 */ /* 0x000fe20000203100 */
[----:B------:R-:W-:Y:S07]  /*02d0*/  BSSY.RECONVERGENT B2, `(.L_x_3) ;  /* 0x000000f000027945 */ /* 0x000fee0003800200 */
[----:B------:R2:W4:Y:S01]  /*02e0*/  F2F.F64.F32 R14, R2 ;  /* 0x00000002000e7310 */ /* 0x0005220000201800 */
[----:B-1----:R-:W-:-:S07]  /*02f0*/  FADD R0, R9, -UR4 ;  /* 0x8000000409007e21 */ /* 0x002fce0008000000 */
[----:B0-----:R-:W0:Y:S01]  /*0300*/  MUFU.RCP R5, R6 ;  /* 0x0000000600057308 */ /* 0x001e220000001000 */
[----:B------:R-:W-:-:S07]  /*0310*/  FMUL R3, R0, R7 ;  /* 0x0000000700037220 */ /* 0x000fce0000400000 */
[----:B------:R-:W1:Y:S01]  /*0320*/  FCHK P0, R3, R6 ;  /* 0x0000000603007302 */ /* 0x000e620000000000 */
[----:B0-----:R-:W-:-:S04]  /*0330*/  FFMA R4, R5, -R6, 1 ;  /* 0x3f80000005047423 */ /* 0x001fc80000000806 */
[----:B------:R-:W-:-:S04]  /*0340*/  FFMA R0, R5, R4, R5 ;  /* 0x0000000405007223 */ /* 0x000fc80000000005 */
[----:B------:R-:W-:-:S04]  /*0350*/  FFMA R4, R0, R3, RZ ;  /* 0x0000000300047223 */ /* 0x000fc800000000ff */
[----:B------:R-:W-:-:S04]  /*0360*/  FFMA R5, R4, -R6, R3 ;  /* 0x8000000604057223 */ /* 0x000fc80000000003 */
[----:B------:R-:W-:Y:S01]  /*0370*/  FFMA R0, R0, R5, R4 ;  /* 0x0000000500007223 */ /* 0x000fe20000000004 */
[----:B-12-4-:R-:W-:Y:S06]  /*0380*/  @!P0 BRA `(.L_x_4) ;  /* 0x00000000000c8947 */ /* 0x016fec0003800000 */
[----:B------:R-:W-:Y:S02]  /*0390*/  MOV R0, R3 ;  /* 0x0000000300007202 */ /* 0x000fe40000000f00 */
[----:B------:R-:W-:-:S07]  /*03a0*/  MOV R12, 0x3c0 ;  /* 0x000003c0000c7802 */ /* 0x000fce0000000f00 */
[----:B---3--:R-:W-:Y:S05]  /*03b0*/  CALL.REL.NOINC `($__internal_0_$__cuda_sm3x_div_rn_noftz_f32_slowpath) ;  /* 0x0000001400dc7944 */ /* 0x008fea0003c00000 */
.L_x_4:
[----:B------:R-:W-:Y:S05]  /*03c0*/  BSYNC.RECONVERGENT B2 ;  /* 0x0000000000027941 */ /* 0x000fea0003800200 */
.L_x_3:
[----:B------:R-:W0:Y:S01]  /*03d0*/  LDC.64 R2, c[0x0][0x398] ;  /* 0x0000e600ff027b82 */ /* 0x000e220000000a00 */
[----:B------:R-:W1:Y:S01]  /*03e0*/  LDCU UR4, c[0x0][0x394] ;  /* 0x00007280ff0477ac */ /* 0x000e620008000800 */
[----:B------:R-:W-:Y:S01]  /*03f0*/  F2I.NTZ R13, R0 ;  /* 0x00000000000d7305 */ /* 0x000fe20000203100 */
[----:B------:R-:W-:Y:S01]  /*0400*/  BSSY.RECONVERGENT B2, `(.L_x_5) ;  /* 0x000000f000027945 */ /* 0x000fe20003800200 */
[----:B-1----:R-:W-:-:S06]  /*0410*/  FADD R4, R10, -UR4 ;  /* 0x800000040a047e21 */ /* 0x002fcc0008000000 */
        /* <DEDUP_REMOVED lines=8> */
[----:B-1----:R-:W-:Y:S06]  /*04a0*/  @!P0 BRA `(.L_x_6) ;  /* 0x0000000000108947 */ /* 0x002fec0003800000 */
[----:B------:R-:W-:Y:S02]  /*04b0*/  MOV R0, R3 ;  /* 0x0000000300007202 */ /* 0x000fe40000000f00 */
[----:B------:R-:W-:-:S07]  /*04c0*/  MOV R12, 0x4e0 ;  /* 0x000004e0000c7802 */ /* 0x000fce0000000f00 */
[----:B---3--:R-:W-:Y:S05]  /*04d0*/  CALL.REL.NOINC `($__internal_0_$__cuda_sm3x_div_rn_noftz_f32_slowpath) ;  /* 0x0000001400947944 */ /* 0x008fea0003c00000 */
[----:B------:R-:W-:-:S07]  /*04e0*/  MOV R12, R0 ;  /* 0x00000000000c7202 */ /* 0x000fce0000000f00 */
.L_x_6:
[----:B------:R-:W-:Y:S05]  /*04f0*/  BSYNC.RECONVERGENT B2 ;  /* 0x0000000000027941 */ /* 0x000fea0003800200 */
.L_x_5:
[----:B------:R-:W0:Y:S01]  /*0500*/  LDC.64 R18, c[0x0][0x398] ;  /* 0x0000e600ff127b82 */ /* 0x000e220000000a00 */
[----:B------:R-:W1:Y:S01]  /*0510*/  LDCU UR4, c[0x0][0x394] ;  /* 0x00007280ff0477ac */ /* 0x000e620008000800 */
[----:B------:R2:W4:Y:S01]  /*0520*/  F2F.F64.F32 R2, R9 ;  /* 0x0000000900027310 */ /* 0x0005220000201800 */
[----:B------:R-:W-:Y:S07]  /*0530*/  BSSY.RECONVERGENT B2, `(.L_x_7) ;  /* 0x0000011000027945 */ /* 0x000fee0003800200 */
[----:B------:R0:W0:Y:S08]  /*0540*/  F2F.F64.F32 R4, R10 ;  /* 0x0000000a00047310 */ /* 0x0000300000201800 */
[----:B------:R0:W0:Y:S01]  /*0550*/  F2F.F64.F32 R6, R11 ;  /* 0x0000000b00067310 */ /* 0x0000220000201800 */
[----:B-1----:R-:W-:-:S04]  /*0560*/  FADD R0, R11, -UR4 ;  /* 0x800000040b007e21 */ /* 0x002fc80008000000 */
[----:B0-----:R-:W-:-:S03]  /*0570*/  FMUL R19, R0, R19 ;  /* 0x0000001300137220 */ /* 0x001fc60000400000 */
[----:B------:R-:W0:Y:S08]  /*0580*/  MUFU.RCP R21, R18 ;  /* 0x0000001200157308 */ /* 0x000e300000001000 */
[----:B------:R-:W1:Y:S08]  /*0590*/  FCHK P0, R19, R18 ;  /* 0x0000001213007302 */ /* 0x000e700000000000 */
[----:B--2---:R2:W1:Y:S01]  /*05a0*/  F2I.NTZ R9, R12 ;  /* 0x0000000c00097305 */ /* 0x0044620000203100 */
[----:B0-----:R-:W-:-:S04]  /*05b0*/  FFMA R20, R21, -R18, 1 ;  /* 0x3f80000015147423 */ /* 0x001fc80000000812 */
[----:B------:R-:W-:-:S04]  /*05c0*/  FFMA R0, R21, R20, R21 ;  /* 0x0000001415007223 */ /* 0x000fc80000000015 */
[----:B------:R-:W-:-:S04]  /*05d0*/  FFMA R20, R0, R19, RZ ;  /* 0x0000001300147223 */ /* 0x000fc800000000ff */
[----:B------:R-:W-:-:S04]  /*05e0*/  FFMA R21, R20, -R18, R19 ;  /* 0x8000001214157223 */ /* 0x000fc80000000013 */
[----:B------:R-:W-:Y:S01]  /*05f0*/  FFMA R0, R0, R21, R20 ;  /* 0x0000001500007223 */ /* 0x000fe20000000014 */
[----:B-12-4-:R-:W-:Y:S06]  /*0600*/  @!P0 BRA `(.L_x_8) ;  /* 0x00000000000c8947 */ /* 0x016fec0003800000 */
[----:B------:R-:W-:Y:S01]  /*0610*/  IMAD.MOV.U32 R0, RZ, RZ, R19 ;  /* 0x000000ffff007224 */ /* 0x000fe200078e0013 */
[----:B------:R-:W-:-:S07]  /*0620*/  MOV R12, 0x640 ;  /* 0x00000640000c7802 */ /* 0x000fce0000000f00 */
[----:B---3--:R-:W-:Y:S05]  /*0630*/  CALL.REL.NOINC `($__internal_0_$__cuda_sm3x_div_rn_noftz_f32_slowpath) ;  /* 0x00000014003c7944 */ /* 0x008fea0003c00000 */
.L_x_8:
[----:B------:R-:W-:Y:S05]  /*0640*/  BSYNC.RECONVERGENT B2 ;  /* 0x0000000000027941 */ /* 0x000fea0003800200 */
.L_x_7:
[----:B------:R0:W1:Y:S01]  /*0650*/  F2I.NTZ R11, R0 ;  /* 0x00000000000b7305 */ /* 0x0000620000203100 */
[----:B------:R-:W-:Y:S01]  /*0660*/  STL.64 [R28], R22 ;  /* 0x000000161c007387 */ /* 0x000fe20000100a00 */
[----:B------:R-:W2:Y:S03]  /*0670*/  LDCU.64 UR4, c[0x4][0x160] ;  /* 0x01002c00ff0477ac */ /* 0x000ea60008000a00 */
[----:B------:R-:W-:Y:S01]  /*0680*/  STL.64 [R28+0x8], R14 ;  /* 0x0000080e1c007387 */ /* 0x000fe20000100a00 */
[----:B0-----:R-:W-:-:S03]  /*0690*/  MOV R0, 0x0 ;  /* 0x0000000000007802 */ /* 0x001fc60000000f00 */
[----:B------:R-:W-:Y:S01]  /*06a0*/  STL.64 [R28+0x18], R2 ;  /* 0x000018021c007387 */ /* 0x000fe20000100a00 */
[----:B------:R0:W4:Y:S03]  /*06b0*/  LDC.64 R18, c[0x4][R0] ;  /* 0x0100000000127b82 */ /* 0x0001260000000a00 */
[----:B------:R-:W-:Y:S04]  /*06c0*/  STL [R28+0x10], R8 ;  /* 0x000010081c007387 */ /* 0x000fe80000100800 */
[----:B------:R-:W-:Y:S04]  /*06d0*/  STL [R28+0x20], R13 ;  /* 0x0000200d1c007387 */ /* 0x000fe80000100800 */
[----:B------:R-:W-:Y:S04]  /*06e0*/  STL [R28+0x30], R9 ;  /* 0x000030091c007387 */ /* 0x000fe80000100800 */
[----:B-1----:R-:W-:Y:S04]  /*06f0*/  STL [R28+0x40], R11 ;  /* 0x0000400b1c007387 */ /* 0x002fe80000100800 */
[----:B------:R2:W-:Y:S04]  /*0700*/  STL.64 [R28+0x28], R4 ;  /* 0x000028041c007387 */ /* 0x0005e80000100a00 */
[----:B------:R1:W-:Y:S01]  /*0710*/  STL.64 [R28+0x38], R6 ;  /* 0x000038061c007387 */ /* 0x0003e20000100a00 */
[----:B--2---:R-:W-:-:S02]  /*0720*/  MOV R4, UR4 ;  /* 0x0000000400047c02 */ /* 0x004fc40008000f00 */
[----:B------:R-:W-:Y:S02]  /*0730*/  MOV R5, UR5 ;  /* 0x0000000500057c02 */ /* 0x000fe40008000f00 */
[----:B-1----:R-:W-:Y:S02]  /*0740*/  MOV R6, R24 ;  /* 0x0000001800067202 */ /* 0x002fe40000000f00 */
[----:B0-----:R-:W-:-:S07]  /*0750*/  MOV R7, R25 ;  /* 0x0000001900077202 */ /* 0x001fce0000000f00 */
[----:B------:R-:W-:-:S07]  /*0760*/  LEPC R20, `(.L_x_9) ;  /* 0x000000001014794e */ /* 0x000fce0000000000 */
[----:B---34-:R-:W-:Y:S05]  /*0770*/  CALL.ABS.NOINC R18 ;  /* 0x0000000012007343 */ /* 0x018fea0003c00000 */
.L_x_9:
[----:B------:R-:W2:Y:S01]  /*0780*/  LDG.E.128 R4, desc[UR36][R16.64+0x1000] ;  /* 0x0010002410047981 */ /* 0x000ea2000c1e1d00 */
[----:B------:R-:W0:Y:S01]  /*0790*/  LDC.64 R8, c[0x0][0x398] ;  /* 0x0000e600ff087b82 */ /* 0x000e220000000a00 */
[----:B------:R-:W2:Y:S01]  /*07a0*/  LDCU UR4, c[0x0][0x394] ;  /* 0x00007280ff0477ac */ /* 0x000ea20008000800 */
[----:B------:R-:W-:Y:S01]  /*07b0*/  BSSY.RECONVERGENT B2, `(.L_x_10) ;  /* 0x0000010000027945 */ /* 0x000fe20003800200 */
[----:B0-----:R-:W0:Y:S02]  /*07c0*/  MUFU.RCP R13, R8 ;  /* 0x00000008000d7308 */ /* 0x001e240000001000 */
[----:B0-----:R-:W-:Y:S01]  /*07d0*/  FFMA R2, R13, -R8, 1 ;  /* 0x3f8000000d027423 */ /* 0x001fe20000000808 */
[----:B--2---:R-:W-:-:S05]  /*07e0*/  FADD R0, R4, -UR4 ;  /* 0x8000000404007e21 */ /* 0x004fca0008000000 */
[----:B------:R0:W1:Y:S01]  /*07f0*/  F2F.F64.F32 R10, R4 ;  /* 0x00000004000a7310 */ /* 0x0000620000201800 */
[----:B------:R-:W-:Y:S01]  /*0800*/  FMUL R3, R0, R9 ;  /* 0x0000000900037220 */ /* 0x000fe20000400000 */
[----:B------:R-:W-:-:S06]  /*0810*/  FFMA R0, R13, R2, R13 ;  /* 0x000000020d007223 */ /* 0x000fcc000000000d */
[----:B------:R-:W2:Y:S01]  /*0820*/  FCHK P0, R3, R8 ;  /* 0x0000000803007302 */ /* 0x000ea20000000000 */
[----:B------:R-:W-:-:S04]  /*0830*/  FFMA R2, R0, R3, RZ ;  /* 0x0000000300027223 */ /* 0x000fc800000000ff */
[----:B------:R-:W-:-:S04]  /*0840*/  FFMA R9, R2, -R8, R3 ;  /* 0x8000000802097223 */ /* 0x000fc80000000003 */
[----:B------:R-:W-:Y:S01]  /*0850*/  FFMA R2, R0, R9, R2 ;  /* 0x0000000900027223 */ /* 0x000fe20000000002 */
[----:B012---:R-:W-:Y:S06]  /*0860*/  @!P0 BRA `(.L_x_11) ;  /* 0x0000000000108947 */ /* 0x007fec0003800000 */
[----:B------:R-:W-:Y:S01]  /*0870*/  IMAD.MOV.U32 R0, RZ, RZ, R3 ;  /* 0x000000ffff007224 */ /* 0x000fe200078e0003 */
[----:B------:R-:W-:-:S07]  /*0880*/  MOV R12, 0x8a0 ;  /* 0x000008a0000c7802 */ /* 0x000fce0000000f00 */
[----:B------:R-:W-:Y:S05]  /*0890*/  CALL.REL.NOINC `($__internal_0_$__cuda_sm3x_div_rn_noftz_f32_slowpath) ;  /* 0x0000001000a47944 */ /* 0x000fea0003c00000 */
[----:B------:R-:W-:-:S07]  /*08a0*/  MOV R2, R0 ;  /* 0x0000000000027202 */ /* 0x000fce0000000f00 */
.L_x_11:
[----:B------:R-:W-:Y:S05]  /*08b0*/  BSYNC.RECONVERGENT B2 ;  /* 0x0000000000027941 */ /* 0x000fea0003800200 */
.L_x_10:
[----:B------:R-:W0:Y:S01]  /*08c0*/  LDC.64 R14, c[0x0][0x398] ;  /* 0x0000e600ff0e7b82 */ /* 0x000e220000000a00 */
[----:B------:R-:W1:Y:S01]  /*08d0*/  LDCU UR4, c[0x0][0x394] ;  /* 0x00007280ff0477ac */ /* 0x000e620008000800 */
[----:B------:R-:W-:Y:S01]  /*08e0*/  F2I.NTZ R13, R2 ;  /* 0x00000002000d7305 */ /* 0x000fe20000203100 */
[----:B------:R-:W-:Y:S07]  /*08f0*/  BSSY.RECONVERGENT B2, `(.L_x_12) ;  /* 0x000000f000027945 */ /* 0x000fee0003800200 */
[----:B------:R2:W3:Y:S01]  /*0900*/  F2F.F64.F32 R8, R2 ;  /* 0x0000000200087310 */ /* 0x0004e20000201800 */
        /* <DEDUP_REMOVED lines=9> */
[----:B-123--:R-:W-:Y:S06]  /*09a0*/  @!P0 BRA `(.L_x_13) ;  /* 0x00000000000c8947 */ /* 0x00efec0003800000 */
[----:B------:R-:W-:Y:S02]  /*09b0*/  MOV R0, R3 ;  /* 0x0000000300007202 */ /* 0x000fe40000000f00 */
[----:B------:R-:W-:-:S07]  /*09c0*/  MOV R12, 0x9e0 ;  /* 0x000009e0000c7802 */ /* 0x000fce0000000f00 */
[----:B------:R-:W-:Y:S05]  /*09d0*/  CALL.REL.NOINC `($__internal_0_$__cuda_sm3x_div_rn_noftz_f32_slowpath) ;  /* 0x0000001000547944 */ /* 0x000fea0003c00000 */
.L_x_13:
[----:B------:R-:W-:Y:S05]  /*09e0*/  BSYNC.RECONVERGENT B2 ;  /* 0x0000000000027941 */ /* 0x000fea0003800200 */
.L_x_12:
        /* <DEDUP_REMOVED lines=16> */
[----:B------:R-:W-:Y:S05]  /*0af0*/  CALL.REL.NOINC `($__internal_0_$__cuda_sm3x_div_rn_noftz_f32_slowpath) ;  /* 0x00000010000c7944 */ /* 0x000fea0003c00000 */
[----:B------:R-:W-:-:S07]  /*0b00*/  MOV R12, R0 ;  /* 0x00000000000c7202 */ /* 0x000fce0000000f00 */
.L_x_15:
[----:B------:R-:W-:Y:S05]  /*0b10*/  BSYNC.RECONVERGENT B2 ;  /* 0x0000000000027941 */ /* 0x000fea0003800200 */
.L_x_14:
[----:B------:R-:W0:Y:S01]  /*0b20*/  LDC.64 R18, c[0x0][0x398] ;  /* 0x0000e600ff127b82 */ /* 0x000e220000000a00 */
[----:B------:R-:W1:Y:S01]  /*0b30*/  LDCU UR4, c[0x0][0x394] ;  /* 0x00007280ff0477ac */ /* 0x000e620008000800 */
[----:B------:R-:W2:Y:S01]  /*0b40*/  F2F.F64.F32 R2, R5 ;  /* 0x0000000500027310 */ /* 0x000ea20000201800 */
[----:B------:R-:W-:Y:S07]  /*0b50*/  BSSY.RECONVERGENT B2, `(.L_x_16) ;  /* 0x0000012000027945 */ /* 0x000fee0003800200 */
[----:B------:R3:W4:Y:S08]  /*0b60*/  F2F.F64.F32 R4, R6 ;  /* 0x0000000600047310 */ /* 0x0007300000201800 */
[----:B------:R0:W0:Y:S01]  /*0b70*/  F2F.F64.F32 R14, R7 ;  /* 0x00000007000e7310 */ /* 0x0000220000201800 */
[----:B-1----:R-:W-:-:S04]  /*0b80*/  FADD R0, R7, -UR4 ;  /* 0x8000000407007e21 */ /* 0x002fc80008000000 */
[----:B0-----:R-:W-:-:S03]  /*0b90*/  FMUL R19, R0, R19 ;  /* 0x0000001300137220 */ /* 0x001fc60000400000 */
[----:B------:R-:W0:Y:S08]  /*0ba0*/  MUFU.RCP R17, R18 ;  /* 0x0000001200117308 */ /* 0x000e300000001000 */
[----:B------:R-:W1:Y:S08]  /*0bb0*/  FCHK P0, R19, R18 ;  /* 0x0000001213007302 */ /* 0x000e700000000000 */
[----:B---3--:R3:W1:Y:S01]  /*0bc0*/  F2I.NTZ R6, R12 ;  /* 0x0000000c00067305 */ /* 0x0086620000203100 */
[----:B0-----:R-:W-:-:S04]  /*0bd0*/  FFMA R20, R17, -R18, 1 ;  /* 0x3f80000011147423 */ /* 0x001fc80000000812 */
[----:B------:R-:W-:-:S04]  /*0be0*/  FFMA R0, R17, R20, R17 ;  /* 0x0000001411007223 */ /* 0x000fc80000000011 */
[----:B------:R-:W-:-:S04]  /*0bf0*/  FFMA R20, R0, R19, RZ ;  /* 0x0000001300147223 */ /* 0x000fc800000000ff */
[----:B------:R-:W-:-:S04]  /*0c00*/  FFMA R17, R20, -R18, R19 ;  /* 0x8000001214117223 */ /* 0x000fc80000000013 */
[----:B------:R-:W-:Y:S01]  /*0c10*/  FFMA R17, R0, R17, R20 ;  /* 0x0000001100117223 */ /* 0x000fe20000000014 */
[----:B-1234-:R-:W-:Y:S06]  /*0c20*/  @!P0 BRA `(.L_x_17) ;  /* 0x0000000000108947 */ /* 0x01efec0003800000 */
[----:B------:R-:W-:Y:S01]  /*0c30*/  IMAD.MOV.U32 R0, RZ, RZ, R19 ;  /* 0x000000ffff007224 */ /* 0x000fe200078e0013 */
[----:B------:R-:W-:-:S07]  /*0c40*/  MOV R12, 0xc60 ;  /* 0x00000c60000c7802 */ /* 0x000fce0000000f00 */
[----:B------:R-:W-:Y:S05]  /*0c50*/  CALL.REL.NOINC `($__internal_0_$__cuda_sm3x_div_rn_noftz_f32_slowpath) ;  /* 0x0000000c00b47944 */ /* 0x000fea0003c00000 */
[----:B------:R-:W-:-:S07]  /*0c60*/  MOV R17, R0 ;  /* 0x0000000000117202 */ /* 0x000fce0000000f00 */
.L_x_17:
[----:B------:R-:W-:Y:S05]  /*0c70*/  BSYNC.RECONVERGENT B2 ;  /* 0x0000000000027941 */ /* 0x000fea0003800200 */
.L_x_16:
[----:B------:R-:W0:Y:S01]  /*0c80*/  F2I.NTZ R17, R17 ;  /* 0x0000001100117305 */ /* 0x000e220000203100 */
[----:B------:R-:W-:Y:S01]  /*0c90*/  MOV R0, 0x0 ;  /* 0x0000000000007802 */ /* 0x000fe20000000f00 */
[----:B------:R1:W-:Y:S01]  /*0ca0*/  STL.64 [R28], R10 ;  /* 0x0000000a1c007387 */ /* 0x0003e20000100a00 */
[----:B------:R-:W2:Y:S01]  /*0cb0*/  LDCU.64 UR4, c[0x4][0x160] ;  /* 0x01002c00ff0477ac */ /* 0x000ea20008000a00 */
[----:B------:R-:W-:Y:S02]  /*0cc0*/  IMAD.MOV.U32 R7, RZ, RZ, R25 ;  /* 0x000000ffff077224 */ /* 0x000fe400078e0019 */
[----:B------:R-:W-:Y:S04]  /*0cd0*/  STL.64 [R28+0x8], R8 ;  /* 0x000008081c007387 */ /* 0x000fe80000100a00 */
[----:B------:R-:W-:Y:S04]  /*0ce0*/  STL.64 [R28+0x18], R2 ;  /* 0x000018021c007387 */ /* 0x000fe80000100a00 */
[----:B------:R-:W-:Y:S01]  /*0cf0*/  STL.64 [R28+0x38], R14 ;  /* 0x0000380e1c007387 */ /* 0x000fe20000100a00 */
[----:B-1----:R1:W3:Y:S03]  /*0d00*/  LDC.64 R10, c[0x4][R0] ;  /* 0x01000000000a7b82 */ /* 0x0022e60000000a00 */
[----:B------:R-:W-:Y:S04]  /*0d10*/  STL [R28+0x10], R13 ;  /* 0x0000100d1c007387 */ /* 0x000fe80000100800 */
[----:B------:R-:W-:Y:S04]  /*0d20*/  STL [R28+0x20], R16 ;  /* 0x000020101c007387 */ /* 0x000fe80000100800 */
[----:B0-----:R-:W-:Y:S04]  /*0d30*/  STL [R28+0x40], R17 ;  /* 0x000040111c007387 */ /* 0x001fe80000100800 */
[----:B------:R2:W-:Y:S04]  /*0d40*/  STL.64 [R28+0x28], R4 ;  /* 0x000028041c007387 */ /* 0x0005e80000100a00 */
[----:B------:R0:W-:Y:S01]  /*0d50*/  STL [R28+0x30], R6 ;  /* 0x000030061c007387 */ /* 0x0001e20000100800 */
[----:B--2---:R-:W-:-:S02]  /*0d60*/  MOV R4, UR4 ;  /* 0x0000000400047c02 */ /* 0x004fc40008000f00 */
[----:B------:R-:W-:Y:S02]  /*0d70*/  MOV R5, UR5 ;  /* 0x0000000500057c02 */ /* 0x000fe40008000f00 */
[----:B01----:R-:W-:-:S07]  /*0d80*/  MOV R6, R24 ;  /* 0x0000001800067202 */ /* 0x003fce0000000f00 */
[----:B------:R-:W-:-:S07]  /*0d90*/  LEPC R20, `(.L_x_18) ;  /* 0x000000001014794e */ /* 0x000fce0000000000 */
[----:B---3--:R-:W-:Y:S05]  /*0da0*/  CALL.ABS.NOINC R10 ;  /* 0x000000000a007343 */ /* 0x008fea0003c00000 */
.L_x_18:
[----:B------:R-:W-:Y:S05]  /*0db0*/  EXIT ;  /* 0x000000000000794d */ /* 0x000fea0003800000 */
.L_x_0:
[----:B------:R-:W0:Y:S01]  /*0dc0*/  S2R R28, SR_TID.X ;  /* 0x00000000001c7919 */ /* 0x000e220000002100 */
[----:B------:R-:W1:Y:S01]  /*0dd0*/  LDCU.64 UR6, c[0x0][0x388] ;  /* 0x00007100ff0677ac */ /* 0x000e620008000a00 */
[----:B------:R-:W-:Y:S01]  /*0de0*/  BSSY.RECONVERGENT B6, `(.L_x_19) ;  /* 0x000006c000067945 */ /* 0x000fe20003800200 */
[----:B------:R-:W-:-:S06]  /*0df0*/  USHF.R.S32.HI UR39, URZ, 0x1f, UR38 ;  /* 0x0000001fff277899 */ /* 0x000fcc0008011426 */
[----:B------:R-:W-:Y:S02]  /*0e00*/  MOV R2, UR39 ;  /* 0x0000002700027c02 */ /* 0x000fe40008000f00 */
[C---:B0-----:R-:W-:Y:S02]  /*0e10*/  ISETP.LT.U32.AND P0, PT, R28.reuse, UR38, PT ;  /* 0x000000261c007c0c */ /* 0x041fe4000bf01070 */
[----:B------:R-:W-:Y:S02]  /*0e20*/  IADD3 R0, P1, PT, R28, UR4, RZ ;  /* 0x000000041c007c10 */ /* 0x000fe4000ff3e0ff */
[----:B------:R-:W-:Y:S02]  /*0e30*/  ISETP.GT.AND.EX P0, PT, R2, RZ, PT, P0 ;  /* 0x000000ff0200720c */ /* 0x000fe40003f04300 */
[----:B------:R-:W-:Y:S02]  /*0e40*/  IADD3.X R3, PT, PT, RZ, UR5, RZ, P1, !PT ;  /* 0x00000005ff037c10 */ /* 0x000fe40008ffe4ff */
[----:B-1----:R-:W-:-:S04]  /*0e50*/  LEA R16, P1, R0, UR6, 0x4 ;  /* 0x0000000600107c11 */ /* 0x002fc8000f8220ff */
[----:B------:R-:W-:-:S05]  /*0e60*/  LEA.HI.X R17, R0, UR7, R3, 0x4, P1 ;  /* 0x0000000700117c11 */ /* 0x000fca00088f2403 */
[----:B------:R-:W-:Y:S05]  /*0e70*/  @!P0 BRA `(.L_x_20) ;  /* 0x0000000400888947 */ /* 0x000fea0003800000 */
        /* <DEDUP_REMOVED lines=15> */
[----:B------:R-:W-:Y:S02]  /*0f70*/  MOV R0, R5 ;  /* 0x0000000500007202 */ /* 0x000fe40000000f00 */
[----:B------:R-:W-:-:S07]  /*0f80*/  MOV R12, 0xfa0 ;  /* 0x00000fa0000c7802 */ /* 0x000fce0000000f00 */
[----:B---3--:R-:W-:Y:S05]  /*0f90*/  CALL.REL.NOINC `($__internal_0_$__cuda_sm3x_div_rn_noftz_f32_slowpath) ;  /* 0x0000000800e47944 */ /* 0x008fea0003c00000 */
[----:B------:R-:W-:-:S07]  /*0fa0*/  MOV R7, R0 ;  /* 0x0000000000077202 */ /* 0x000fce0000000f00 */
.L_x_22:
[----:B------:R-:W-:Y:S05]  /*0fb0*/  BSYNC.RECONVERGENT B2 ;  /* 0x0000000000027941 */ /* 0x000fea0003800200 */
.L_x_21:
        /* <DEDUP_REMOVED lines=18> */
.L_x_24:
[----:B------:R-:W-:Y:S05]  /*10e0*/  BSYNC.RECONVERGENT B2 ;  /* 0x0000000000027941 */ /* 0x000fea0003800200 */
.L_x_23:
        /* <DEDUP_REMOVED lines=18> */
.L_x_26:
[----:B------:R-:W-:Y:S05]  /*1210*/  BSYNC.RECONVERGENT B2 ;  /* 0x0000000000027941 */ /* 0x000fea0003800200 */
.L_x_25:
        /* <DEDUP_REMOVED lines=20> */
.L_x_28:
[----:B------:R-:W-:Y:S05]  /*1360*/  BSYNC.RECONVERGENT B2 ;  /* 0x0000000000027941 */ /* 0x000fea0003800200 */
.L_x_27:
[----:B------:R-:W0:Y:S01]  /*1370*/  F2I.NTZ R0, R0 ;  /* 0x0000000000007305 */ /* 0x000e220000203100 */
[----:B------:R-:W-:Y:S01]  /*1380*/  MOV R12, 0x0 ;  /* 0x00000000000c7802 */ /* 0x000fe20000000f00 */
[----:B------:R1:W-:Y:S01]  /*1390*/  STL.64 [R1], R2 ;  /* 0x0000000201007387 */ /* 0x0003e20000100a00 */
[----:B------:R-:W2:Y:S03]  /*13a0*/  LDCU.64 UR4, c[0x4][0x160] ;  /* 0x01002c00ff0477ac */ /* 0x000ea60008000a00 */
[----:B------:R-:W-:Y:S04]  /*13b0*/  STL.64 [R1+0x18], R10 ;  /* 0x0000180a01007387 */ /* 0x000fe80000100a00 */
[----:B------:R-:W-:Y:S04]  /*13c0*/  STL.64 [R1+0x38], R8 ;  /* 0x0000380801007387 */ /* 0x000fe80000100a00 */
[----:B------:R-:W-:Y:S01]  /*13d0*/  STL [R1+0x10], R22 ;  /* 0x0000101601007387 */ /* 0x000fe20000100800 */
[----:B-1----:R1:W4:Y:S03]  /*13e0*/  LDC.64 R2, c[0x4][R12] ;  /* 0x010000000c027b82 */ /* 0x0023260000000a00 */
[----:B------:R-:W-:Y:S04]  /*13f0*/  STL [R1+0x20], R23 ;  /* 0x0000201701007387 */ /* 0x000fe80000100800 */
[----:B------:R-:W-:Y:S04]  /*1400*/  STL [R1+0x30], R13 ;  /* 0x0000300d01007387 */ /* 0x000fe80000100800 */
[----:B0-----:R-:W-:Y:S04]  /*1410*/  STL [R1+0x40], R0 ;  /* 0x0000400001007387 */ /* 0x001fe80000100800 */
[----:B------:R2:W-:Y:S04]  /*1420*/  STL.64 [R1+0x8], R4 ;  /* 0x0000080401007387 */ /* 0x0005e80000100a00 */
[----:B------:R0:W-:Y:S01]  /*1430*/  STL.64 [R1+0x28], R6 ;  /* 0x0000280601007387 */ /* 0x0001e20000100a00 */
[----:B--2---:R-:W-:Y:S01]  /*1440*/  MOV R4, UR4 ;  /* 0x0000000400047c02 */ /* 0x004fe20008000f00 */
[----:B------:R-:W-:Y:S01]  /*1450*/  IMAD.U32 R5, RZ, RZ, UR5 ;  /* 0x00000005ff057e24 */ /* 0x000fe2000f8e00ff */
[----:B0-----:R-:W-:-:S02]  /*1460*/  MOV R6, R24 ;  /* 0x0000001800067202 */ /* 0x001fc40000000f00 */
[----:B-1----:R-:W-:-:S07]  /*1470*/  MOV R7, R25 ;  /* 0x0000001900077202 */ /* 0x002fce0000000f00 */
[----:B------:R-:W-:-:S07]  /*1480*/  LEPC R20, `(.L_x_20) ;  /* 0x000000001014794e */ /* 0x000fce0000000000 */
[----:B---34-:R-:W-:Y:S05]  /*1490*/  CALL.ABS.NOINC R2 ;  /* 0x0000000002007343 */ /* 0x018fea0003c00000 */
.L_x_20:
[----:B------:R-:W-:Y:S05]  /*14a0*/  BSYNC.RECONVERGENT B6 ;  /* 0x0000000000067941 */ /* 0x000fea0003800200 */
.L_x_19:
[----:B------:R-:W-:Y:S02]  /*14b0*/  IADD3 R28, PT, PT, R28, 0x100, RZ ;  /* 0x000001001c1c7810 */ /* 0x000fe40007ffe0ff */
[----:B------:R-:W-:Y:S02]  /*14c0*/  MOV R0, UR39 ;  /* 0x0000002700007c02 */ /* 0x000fe40008000f00 */
[----:B------:R-:W-:-:S04]  /*14d0*/  ISETP.LT.U32.AND P0, PT, R28, UR38, PT ;  /* 0x000000261c007c0c */ /* 0x000fc8000bf01070 */
[----:B------:R-:W-:-:S13]  /*14e0*/  ISETP.GT.AND.EX P0, PT, R0, RZ, PT, P0 ;  /* 0x000000ff0000720c */ /* 0x000fda0003f04300 */
[----:B------:R-:W-:Y:S05]  /*14f0*/  @!P0 EXIT ;  /* 0x000000000000894d */ /* 0x000fea0003800000 */
        /* <DEDUP_REMOVED lines=17> */
[----:B---3--:R-:W-:Y:S05]  /*1610*/  CALL.REL.NOINC `($__internal_0_$__cuda_sm3x_div_rn_noftz_f32_slowpath) ;  /* 0x0000000400447944 */ /* 0x008fea0003c00000 */
[----:B------:R-:W-:-:S07]  /*1620*/  MOV R11, R0 ;  /* 0x00000000000b7202 */ /* 0x000fce0000000f00 */
.L_x_30:
[----:B------:R-:W-:Y:S05]  /*1630*/  BSYNC.RECONVERGENT B2 ;  /* 0x0000000000027941 */ /* 0x000fea0003800200 */
.L_x_29:
        /* <DEDUP_REMOVED lines=18> */
.L_x_32:
[----:B------:R-:W-:Y:S05]  /*1760*/  BSYNC.RECONVERGENT B2 ;  /* 0x0000000000027941 */ /* 0x000fea0003800200 */
.L_x_31:
        /* <DEDUP_REMOVED lines=18> */
.L_x_34:
[----:B------:R-:W-:Y:S05]  /*1890*/  BSYNC.RECONVERGENT B2 ;  /* 0x0000000000027941 */ /* 0x000fea0003800200 */
.L_x_33:
[----:B------:R-:W0:Y:S01]  /*18a0*/  LDC.64 R18, c[0x0][0x398] ;  /* 0x0000e600ff127b82 */ /* 0x000e220000000a00 */
[----:B------:R-:W1:Y:S01]  /*18b0*/  LDCU UR4, c[0x0][0x394] ;  /* 0x00007280ff0477ac */ /* 0x000e620008000800 */
[----:B------:R2:W4:Y:S01]  /*18c0*/  F2F.F64.F32 R10, R6 ;  /* 0x00000006000a7310 */ /* 0x0005220000201800 */
[----:B------:R-:W-:Y:S07]  /*18d0*/  BSSY.RECONVERGENT B2, `(.L_x_35) ;  /* 0x0000011000027945 */ /* 0x000fee0003800200 */
[----:B------:R-:W0:Y:S08]  /*18e0*/  F2F.F64.F32 R4, R5 ;  /* 0x0000000500047310 */ /* 0x000e300000201800 */
        /* <DEDUP_REMOVED lines=15> */
.L_x_36:
[----:B------:R-:W-:Y:S05]  /*19e0*/  BSYNC.RECONVERGENT B2 ;  /* 0x0000000000027941 */ /* 0x000fea0003800200 */
.L_x_35:
[----:B------:R-:W0:Y:S01]  /*19f0*/  F2I.NTZ R0, R0 ;  /* 0x0000000000007305 */ /* 0x000e220000203100 */
[----:B------:R-:W-:Y:S01]  /*1a00*/  MOV R12, 0x0 ;  /* 0x00000000000c7802 */ /* 0x000fe20000000f00 */
[----:B------:R1:W-:Y:S01]  /*1a10*/  STL.64 [R1], R8 ;  /* 0x0000000801007387 */ /* 0x0003e20000100a00 */
[----:B------:R-:W2:Y:S01]  /*1a20*/  LDCU.64 UR4, c[0x4][0x160] ;  /* 0x01002c00ff0477ac */ /* 0x000ea20008000a00 */
[----:B------:R-:W-:Y:S02]  /*1a30*/  MOV R7, R25 ;  /* 0x0000001900077202 */ /* 0x000fe40000000f00 */
[----:B------:R-:W-:Y:S04]  /*1a40*/  STL.64 [R1+0x8], R2 ;  /* 0x0000080201007387 */ /* 0x000fe80000100a00 */
[----:B------:R-:W-:Y:S04]  /*1a50*/  STL.64 [R1+0x28], R10 ;  /* 0x0000280a01007387 */ /* 0x000fe80000100a00 */
[----:B------:R-:W-:Y:S01]  /*1a60*/  STL.64 [R1+0x38], R14 ;  /* 0x0000380e01007387 */ /* 0x000fe20000100a00 */
[----:B-1----:R1:W4:Y:S03]  /*1a70*/  LDC.64 R8, c[0x4][R12] ;  /* 0x010000000c087b82 */ /* 0x0023260000000a00 */
        /* <DEDUP_REMOVED lines=9> */
[----:B---34-:R-:W-:Y:S05]  /*1b10*/  CALL.ABS.NOINC R8 ;  /* 0x0000000008007343 */ /* 0x018fea0003c00000 */
.L_x_37:
[----:B------:R-:W-:Y:S05]  /*1b20*/  EXIT ;  /* 0x000000000000794d */ /* 0x000fea0003800000 */
        .weak           $__internal_0_$__cuda_sm3x_div_rn_noftz_f32_slowpath
        .type           $__internal_0_$__cuda_sm3x_div_rn_noftz_f32_slowpath,@function
        .size           $__internal_0_$__cuda_sm3x_div_rn_noftz_f32_slowpath,(.L_x_53 - $__internal_0_$__cuda_sm3x_div_rn_noftz_f32_slowpath)
$__internal_0_$__cuda_sm3x_div_rn_noftz_f32_slowpath:
[----:B------:R-:W-:Y:S01]  /*1b30*/  SHF.R.U32.HI R21, RZ, 0x17, R30 ;  /* 0x00000017ff157819 */ /* 0x000fe2000001161e */
[----:B------:R-:W-:Y:S01]  /*1b40*/  BSSY.RECONVERGENT B0, `(.L_x_38) ;  /* 0x0000067000007945 */ /* 0x000fe20003800200 */
[----:B------:R-:W-:Y:S02]  /*1b50*/  SHF.R.U32.HI R27, RZ, 0x17, R0 ;  /* 0x00000017ff1b7819 */ /* 0x000fe40000011600 */
[----:B------:R-:W-:Y:S02]  /*1b60*/  LOP3.LUT R21, R21, 0xff, RZ, 0xc0, !PT ;  /* 0x000000ff15157812 */ /* 0x000fe400078ec0ff */
[----:B------:R-:W-:Y:S02]  /*1b70*/  LOP3.LUT R27, R27, 0xff, RZ, 0xc0, !PT ;  /* 0x000000ff1b1b7812 */ /* 0x000fe400078ec0ff */
[----:B------:R-:W-:Y:S01]  /*1b80*/  MOV R19, R0 ;  /* 0x0000000000137202 */ /* 0x000fe20000000f00 */
[----:B------:R-:W-:Y:S01]  /*1b90*/  VIADD R21, R21, 0xffffffff ;  /* 0xffffffff15157836 */ /* 0x000fe20000000000 */
[----:B------:R-:W-:-:S02]  /*1ba0*/  IADD3 R26, PT, PT, R27, -0x1, RZ ;  /* 0xffffffff1b1a7810 */ /* 0x000fc40007ffe0ff */
[----:B------:R-:W-:Y:S02]  /*1bb0*/  MOV R20, R30 ;  /* 0x0000001e00147202 */ /* 0x000fe40000000f00 */
[----:B------:R-:W-:-:S04]  /*1bc0*/  ISETP.GT.U32.AND P0, PT, R21, 0xfd, PT ;  /* 0x000000fd1500780c */ /* 0x000fc80003f04070 */
[----:B------:R-:W-:-:S13]  /*1bd0*/  ISETP.GT.U32.OR P0, PT, R26, 0xfd, P0 ;  /* 0x000000fd1a00780c */ /* 0x000fda0000704470 */
[----:B------:R-:W-:Y:S01]  /*1be0*/  @!P0 MOV R18, RZ ;  /* 0x000000ff00128202 */ /* 0x000fe20000000f00 */
[----:B------:R-:W-:Y:S06]  /*1bf0*/  @!P0 BRA `(.L_x_39) ;  /* 0x00000000005c8947 */ /* 0x000fec0003800000 */
[----:B------:R-:W-:Y:S02]  /*1c00*/  FSETP.GTU.FTZ.AND P0, PT, |R0|, +INF , PT ;  /* 0x7f8000000000780b */ /* 0x000fe40003f1c200 */
[----:B------:R-:W-:-:S04]  /*1c10*/  FSETP.GTU.FTZ.AND P1, PT, |R30|, +INF , PT ;  /* 0x7f8000001e00780b */ /* 0x000fc80003f3c200 */
[----:B------:R-:W-:-:S13]  /*1c20*/  PLOP3.LUT P0, PT, P0, P1, PT, 0xf8, 0x8f ;  /* 0x00000000008f781c */ /* 0x000fda0000703f70 */
[----:B------:R-:W-:Y:S05]  /*1c30*/  @P0 BRA `(.L_x_40) ;  /* 0x0000000400580947 */ /* 0x000fea0003800000 */
[----:B------:R-:W-:-:S13]  /*1c40*/  LOP3.LUT P0, RZ, R20, 0x7fffffff, R19, 0xc8, !PT ;  /* 0x7fffffff14ff7812 */ /* 0x000fda000780c813 */
[----:B------:R-:W-:Y:S05]  /*1c50*/  @!P0 BRA `(.L_x_41) ;  /* 0x0000000400488947 */ /* 0x000fea0003800000 */
[----:B------:R-:W-:Y:S02]  /*1c60*/  FSETP.NEU.FTZ.AND P2, PT, |R0|, +INF , PT ;  /* 0x7f8000000000780b */ /* 0x000fe40003f5d200 */
[----:B------:R-:W-:Y:S02]  /*1c70*/  FSETP.NEU.FTZ.AND P1, PT, |R30|, +INF , PT ;  /* 0x7f8000001e00780b */ /* 0x000fe40003f3d200 */
[----:B------:R-:W-:-:S11]  /*1c80*/  FSETP.NEU.FTZ.AND P0, PT, |R0|, +INF , PT ;  /* 0x7f8000000000780b */ /* 0x000fd60003f1d200 */
[----:B------:R-:W-:Y:S05]  /*1c90*/  @!P1 BRA !P2, `(.L_x_41) ;  /* 0x0000000400389947 */ /* 0x000fea0005000000 */
[----:B------:R-:W-:-:S04]  /*1ca0*/  LOP3.LUT P2, RZ, R19, 0x7fffffff, RZ, 0xc0, !PT ;  /* 0x7fffffff13ff7812 */ /* 0x000fc8000784c0ff */
[----:B------:R-:W-:-:S13]  /*1cb0*/  PLOP3.LUT P1, PT, P1, P2, PT, 0x2f, 0xf2 ;  /* 0x0000000000f2781c */ /* 0x000fda0000f24577 */
[----:B------:R-:W-:Y:S05]  /*1cc0*/  @P1 BRA `(.L_x_42) ;  /* 0x0000000400241947 */ /* 0x000fea0003800000 */
[----:B------:R-:W-:-:S04]  /*1cd0*/  LOP3.LUT P1, RZ, R20, 0x7fffffff, RZ, 0xc0, !PT ;  /* 0x7fffffff14ff7812 */ /* 0x000fc8000782c0ff */
[----:B------:R-:W-:-:S13]  /*1ce0*/  PLOP3.LUT P0, PT, P0, P1, PT, 0x2f, 0xf2 ;  /* 0x0000000000f2781c */ /* 0x000fda0000702577 */
[----:B------:R-:W-:Y:S05]  /*1cf0*/  @P0 BRA `(.L_x_43) ;  /* 0x00000004000c0947 */ /* 0x000fea0003800000 */
[----:B------:R-:W-:Y:S02]  /*1d00*/  ISETP.GE.AND P0, PT, R26, RZ, PT ;  /* 0x000000ff1a00720c */ /* 0x000fe40003f06270 */
[----:B------:R-:W-:-:S11]  /*1d10*/  ISETP.GE.AND P1, PT, R21, RZ, PT ;  /* 0x000000ff1500720c */ /* 0x000fd60003f26270 */
[----:B------:R-:W-:Y:S01]  /*1d20*/  @P0 IMAD.MOV.U32 R18, RZ, RZ, RZ ;  /* 0x000000ffff120224 */ /* 0x000fe200078e00ff */
[----:B------:R-:W-:Y:S01]  /*1d30*/  @!P0 MOV R18, 0xffffffc0 ;  /* 0xffffffc000128802 */ /* 0x000fe20000000f00 */
[----:B------:R-:W-:Y:S01]  /*1d40*/  @!P0 FFMA R19, R0, 1.84467440737095516160e+19, RZ ;  /* 0x5f80000000138823 */ /* 0x000fe200000000ff */
[----:B------:R-:W-:Y:S02]  /*1d50*/  @!P1 FFMA R20, R30, 1.84467440737095516160e+19, RZ ;  /* 0x5f8000001e149823 */ /* 0x000fe400000000ff */
[----:B------:R-:W-:-:S07]  /*1d60*/  @!P1 IADD3 R18, PT, PT, R18, 0x40, RZ ;  /* 0x0000004012129810 */ /* 0x000fce0007ffe0ff */
.L_x_39:
[----:B------:R-:W-:Y:S01]  /*1d70*/  SHF.R.U32.HI R29, RZ, 0x17, R30 ;  /* 0x00000017ff1d7819 */ /* 0x000fe2000001161e */
[----:B------:R-:W-:Y:S03]  /*1d80*/  BSSY.RECONVERGENT B1, `(.L_x_44) ;  /* 0x0000038000017945 */ /* 0x000fe60003800200 */
[----:B------:R-:W-:-:S04]  /*1d90*/  LOP3.LUT R29, R29, 0xff, RZ, 0xc0, !PT ;  /* 0x000000ff1d1d7812 */ /* 0x000fc800078ec0ff */
[----:B------:R-:W-:-:S04]  /*1da0*/  LEA R21, R29, 0xc0800000, 0x17 ;  /* 0xc08000001d157811 */ /* 0x000fc800078eb8ff */
[----:B------:R-:W-:Y:S02]  /*1db0*/  IADD3 R21, PT, PT, -R21, R20, RZ ;  /* 0x0000001415157210 */ /* 0x000fe40007ffe1ff */
[----:B------:R-:W-:Y:S02]  /*1dc0*/  IADD3 R20, PT, PT, R27, -0x7f, RZ ;  /* 0xffffff811b147810 */ /* 0x000fe40007ffe0ff */
[----:B------:R0:W1:Y:S02]  /*1dd0*/  MUFU.RCP R0, R21 ;  /* 0x0000001500007308 */ /* 0x0000640000001000 */
[C---:B------:R-:W-:Y:S01]  /*1de0*/  IADD3 R27, PT, PT, R20.reuse, 0x7f, -R29 ;  /* 0x0000007f141b7810 */ /* 0x040fe20007ffe81d */
[----:B------:R-:W-:Y:S02]  /*1df0*/  IMAD R19, R20, -0x800000, R19 ;  /* 0xff80000014137824 */ /* 0x000fe400078e0213 */
[----:B0-----:R-:W-:-:S04]  /*1e00*/  FADD.FTZ R21, -R21, -RZ ;  /* 0x800000ff15157221 */ /* 0x001fc80000010100 */
[----:B-1----:R-:W-:-:S04]  /*1e10*/  FFMA R26, R0, R21, 1 ;  /* 0x3f800000001a7423 */ /* 0x002fc80000000015 */
[----:B------:R-:W-:-:S04]  /*1e20*/  FFMA R0, R0, R26, R0 ;  /* 0x0000001a00007223 */ /* 0x000fc80000000000 */
[----:B------:R-:W-:-:S04]  /*1e30*/  FFMA R20, R19, R0, RZ ;  /* 0x0000000013147223 */ /* 0x000fc800000000ff */
[----:B------:R-:W-:-:S04]  /*1e40*/  FFMA R26, R21, R20, R19 ;  /* 0x00000014151a7223 */ /* 0x000fc80000000013 */
[----:B------:R-:W-:Y:S01]  /*1e50*/  FFMA R20, R0, R26, R20 ;  /* 0x0000001a00147223 */ /* 0x000fe20000000014 */
[----:B------:R-:W-:-:S03]  /*1e60*/  IMAD.IADD R26, R27, 0x1, R18 ;  /* 0x000000011b1a7824 */ /* 0x000fc600078e0212 */
[----:B------:R-:W-:-:S04]  /*1e70*/  FFMA R21, R21, R20, R19 ;  /* 0x0000001415157223 */ /* 0x000fc80000000013 */
[----:B------:R-:W-:-:S05]  /*1e80*/  FFMA R19, R0, R21, R20 ;  /* 0x0000001500137223 */ /* 0x000fca0000000014 */
[----:B------:R-:W-:-:S04]  /*1e90*/  SHF.R.U32.HI R18, RZ, 0x17, R19 ;  /* 0x00000017ff127819 */ /* 0x000fc80000011613 */
[----:B------:R-:W-:-:S04]  /*1ea0*/  LOP3.LUT R18, R18, 0xff, RZ, 0xc0, !PT ;  /* 0x000000ff12127812 */ /* 0x000fc800078ec0ff */
[----:B------:R-:W-:-:S04]  /*1eb0*/  IADD3 R18, PT, PT, R18, R26, RZ ;  /* 0x0000001a12127210 */ /* 0x000fc80007ffe0ff */
[----:B------:R-:W-:-:S04]  /*1ec0*/  IADD3 R27, PT, PT, R18, -0x1, RZ ;  /* 0xffffffff121b7810 */ /* 0x000fc80007ffe0ff */
[----:B------:R-:W-:-:S13]  /*1ed0*/  ISETP.GE.U32.AND P0, PT, R27, 0xfe, PT ;  /* 0x000000fe1b00780c */ /* 0x000fda0003f06070 */
[----:B------:R-:W-:Y:S05]  /*1ee0*/  @!P0 BRA `(.L_x_45) ;  /* 0x0000000000808947 */ /* 0x000fea0003800000 */
[----:B------:R-:W-:-:S13]  /*1ef0*/  ISETP.GT.AND P0, PT, R18, 0xfe, PT ;  /* 0x000000fe1200780c */ /* 0x000fda0003f04270 */
[----:B------:R-:W-:Y:S05]  /*1f00*/  @P0 BRA `(.L_x_46) ;  /* 0x00000000006c0947 */ /* 0x000fea0003800000 */
[----:B------:R-:W-:-:S13]  /*1f10*/  ISETP.GE.AND P0, PT, R18, 0x1, PT ;  /* 0x000000011200780c */ /* 0x000fda0003f06270 */
[----:B------:R-:W-:Y:S05]  /*1f20*/  @P0 BRA `(.L_x_47) ;  /* 0x0000000000740947 */ /* 0x000fea0003800000 */
[----:B------:R-:W-:Y:S02]  /*1f30*/  ISETP.GE.AND P0, PT, R18, -0x18, PT ;  /* 0xffffffe81200780c */ /* 0x000fe40003f06270 */
[----:B------:R-:W-:-:S11]  /*1f40*/  LOP3.LUT R19, R19, 0x80000000, RZ, 0xc0, !PT ;  /* 0x8000000013137812 */ /* 0x000fd600078ec0ff */
[----:B------:R-:W-:Y:S05]  /*1f50*/  @!P0 BRA `(.L_x_47) ;  /* 0x0000000000688947 */ /* 0x000fea0003800000 */
[CCC-:B------:R-:W-:Y:S01]  /*1f60*/  FFMA.RZ R26, R0.reuse, R21.reuse, R20.reuse ;  /* 0x00000015001a7223 */ /* 0x1c0fe2000000c014 */
[CCC-:B------:R-:W-:Y:S01]  /*1f70*/  FFMA.RP R27, R0.reuse, R21.reuse, R20.reuse ;  /* 0x00000015001b7223 */ /* 0x1c0fe20000008014 */
[----:B------:R-:W-:Y:S01]  /*1f80*/  FFMA.RM R21, R0, R21, R20 ;  /* 0x0000001500157223 */ /* 0x000fe20000004014 */
[----:B------:R-:W-:Y:S02]  /*1f90*/  IADD3 R20, PT, PT, R18, 0x20, RZ ;  /* 0x0000002012147810 */ /* 0x000fe40007ffe0ff */
[----:B------:R-:W-:Y:S02]  /*1fa0*/  LOP3.LUT R0, R26, 0x7fffff, RZ, 0xc0, !PT ;  /* 0x007fffff1a007812 */ /* 0x000fe400078ec0ff */
[----:B------:R-:W-:Y:S02]  /*1fb0*/  ISETP.NE.AND P2, PT, R18, RZ, PT ;  /* 0x000000ff1200720c */ /* 0x000fe40003f45270 */
[----:B------:R-:W-:Y:S02]  /*1fc0*/  LOP3.LUT R0, R0, 0x800000, RZ, 0xfc, !PT ;  /* 0x0080000000007812 */ /* 0x000fe400078efcff */
[----:B------:R-:W-:-:S02]  /*1fd0*/  ISETP.NE.AND P1, PT, R18, RZ, PT ;  /* 0x000000ff1200720c */ /* 0x000fc40003f25270 */
[----:B------:R-:W-:Y:S02]  /*1fe0*/  IADD3 R18, PT, PT, -R18, RZ, RZ ;  /* 0x000000ff12127210 */ /* 0x000fe40007ffe1ff */
[----:B------:R-:W-:Y:S02]  /*1ff0*/  SHF.L.U32 R20, R0, R20, RZ ;  /* 0x0000001400147219 */ /* 0x000fe400000006ff */
[----:B------:R-:W-:Y:S02]  /*2000*/  FSETP.NEU.FTZ.AND P0, PT, R27, R21, PT ;  /* 0x000000151b00720b */ /* 0x000fe40003f1d000 */
[----:B------:R-:W-:Y:S02]  /*2010*/  SEL R18, R18, RZ, P2 ;  /* 0x000000ff12127207 */ /* 0x000fe40001000000 */
[----:B------:R-:W-:Y:S02]  /*2020*/  ISETP.NE.AND P1, PT, R20, RZ, P1 ;  /* 0x000000ff1400720c */ /* 0x000fe40000f25270 */
[----:B------:R-:W-:-:S02]  /*2030*/  SHF.R.U32.HI R18, RZ, R18, R0 ;  /* 0x00000012ff127219 */ /* 0x000fc40000011600 */
[----:B------:R-:W-:Y:S02]  /*2040*/  PLOP3.LUT P0, PT, P0, P1, PT, 0xf8, 0x8f ;  /* 0x00000000008f781c */ /* 0x000fe40000703f70 */
[----:B------:R-:W-:Y:S02]  /*2050*/  SHF.R.U32.HI R0, RZ, 0x1, R18 ;  /* 0x00000001ff007819 */ /* 0x000fe40000011612 */
[----:B------:R-:W-:-:S04]  /*2060*/  SEL R20, RZ, 0x1, !P0 ;  /* 0x00000001ff147807 */ /* 0x000fc80004000000 */
[----:B------:R-:W-:-:S04]  /*2070*/  LOP3.LUT R20, R20, 0x1, R0, 0xf8, !PT ;  /* 0x0000000114147812 */ /* 0x000fc800078ef800 */
[----:B------:R-:W-:-:S05]  /*2080*/  LOP3.LUT R18, R20, R18, RZ, 0xc0, !PT ;  /* 0x0000001214127212 */ /* 0x000fca00078ec0ff */
[----:B------:R-:W-:-:S05]  /*2090*/  IMAD.IADD R0, R0, 0x1, R18 ;  /* 0x0000000100007824 */ /* 0x000fca00078e0212 */
[----:B------:R-:W-:Y:S01]  /*20a0*/  LOP3.LUT R19, R0, R19, RZ, 0xfc, !PT ;  /* 0x0000001300137212 */ /* 0x000fe200078efcff */
[----:B------:R-:W-:Y:S06]  /*20b0*/  BRA `(.L_x_47) ;  /* 0x0000000000107947 */ /* 0x000fec0003800000 */
.L_x_46:
[----:B------:R-:W-:-:S04]  /*20c0*/  LOP3.LUT R19, R19, 0x80000000, RZ, 0xc0, !PT ;  /* 0x8000000013137812 */ /* 0x000fc800078ec0ff */
[----:B------:R-:W-:Y:S01]  /*20d0*/  LOP3.LUT R19, R19, 0x7f800000, RZ, 0xfc, !PT ;  /* 0x7f80000013137812 */ /* 0x000fe200078efcff */
[----:B------:R-:W-:Y:S06]  /*20e0*/  BRA `(.L_x_47) ;  /* 0x0000000000047947 */ /* 0x000fec0003800000 */
.L_x_45:
[----:B------:R-:W-:-:S07]  /*20f0*/  LEA R19, R26, R19, 0x17 ;  /* 0x000000131a137211 */ /* 0x000fce00078eb8ff */
.L_x_47:
[----:B------:R-:W-:Y:S05]  /*2100*/  BSYNC.RECONVERGENT B1 ;  /* 0x0000000000017941 */ /* 0x000fea0003800200 */
.L_x_44:
[----:B------:R-:W-:Y:S01]  /*2110*/  MOV R0, R19 ;  /* 0x0000001300007202 */ /* 0x000fe20000000f00 */
[----:B------:R-:W-:Y:S06]  /*2120*/  BRA `(.L_x_48) ;  /* 0x0000000000207947 */ /* 0x000fec0003800000 */
.L_x_43:
[----:B------:R-:W-:-:S04]  /*2130*/  LOP3.LUT R0, R20, 0x80000000, R19, 0x48, !PT ;  /* 0x8000000014007812 */ /* 0x000fc800078e4813 */
[----:B------:R-:W-:Y:S01]  /*2140*/  LOP3.LUT R0, R0, 0x7f800000, RZ, 0xfc, !PT ;  /* 0x7f80000000007812 */ /* 0x000fe200078efcff */
[----:B------:R-:W-:Y:S06]  /*2150*/  BRA `(.L_x_48) ;  /* 0x0000000000147947 */ /* 0x000fec0003800000 */
.L_x_42:
[----:B------:R-:W-:Y:S01]  /*2160*/  LOP3.LUT R0, R20, 0x80000000, R19, 0x48, !PT ;  /* 0x8000000014007812 */ /* 0x000fe200078e4813 */
[----:B------:R-:W-:Y:S06]  /*2170*/  BRA `(.L_x_48) ;  /* 0x00000000000c7947 */ /* 0x000fec0003800000 */
.L_x_41:
[----:B------:R-:W0:Y:S01]  /*2180*/  MUFU.RSQ R0, -QNAN ;  /* 0xffc0000000007908 */ /* 0x000e220000001400 */
[----:B------:R-:W-:Y:S05]  /*2190*/  BRA `(.L_x_48) ;  /* 0x0000000000047947 */ /* 0x000fea0003800000 */
.L_x_40:
[----:B------:R-:W-:-:S07]  /*21a0*/  FADD.FTZ R0, R0, R30 ;  /* 0x0000001e00007221 */ /* 0x000fce0000010000 */
.L_x_48:
[----:B------:R-:W-:Y:S05]  /*21b0*/  BSYNC.RECONVERGENT B0 ;  /* 0x0000000000007941 */ /* 0x000fea0003800200 */
.L_x_38:
[----:B------:R-:W-:Y:S01]  /*21c0*/  HFMA2 R19, -RZ, RZ, 0, 0 ;  /* 0x00000000ff137431 */ /* 0x000fe200000001ff */
[----:B------:R-:W-:-:S04]  /*21d0*/  MOV R18, R12 ;  /* 0x0000000c00127202 */ /* 0x000fc80000000f00 */
[----:B0-----:R-:W-:Y:S05]  /*21e0*/  RET.REL.NODEC R18 `(_ZN3cub18CUB_300001_SM_10006detail8for_each13static_kernelINS2_12policy_hub_t12policy_500_tElNS2_12op_wrapper_tIl15ShortCompressorIfEN6thrust24THRUST_300001_SM_1000_NS6detail15normal_iteratorINSA_10device_ptrI6float4EEEEEEEEvT0_T1_) ;  /* 0xffffffdc12847950 */ /* 0x001fea0003c3ffff */
.L_x_49:
[----:B------:R-:W-:-:S00]  /*21f0*/  BRA `(.L_x_49) ;  /* 0xfffffffc00fc7947 */ /* 0x000fc0000383ffff */
[----:B------:R-:W-:-:S00]  /*2200*/  NOP ;  /* 0x0000000000007918 */ /* 0x000fc00000000000 */
[----:B------:R-:W-:-:S00]  /*2210*/  NOP ;  /* 0x0000000000007918 */ /* 0x000fc00000000000 */
[----:B------:R-:W-:-:S00]  /*2220*/  NOP ;  /* 0x0000000000007918 */ /* 0x000fc00000000000 */
[----:B------:R-:W-:-:S00]  /*2230*/  NOP ;  /* 0x0000000000007918 */ /* 0x000fc00000000000 */
[----:B------:R-:W-:-:S00]  /*2240*/  NOP ;  /* 0x0000000000007918 */ /* 0x000fc00000000000 */
[----:B------:R-:W-:-:S00]  /*2250*/  NOP ;  /* 0x0000000000007918 */ /* 0x000fc00000000000 */
[----:B------:R-:W-:-:S00]  /*2260*/  NOP ;  /* 0x0000000000007918 */ /* 0x000fc00000000000 */
[----:B------:R-:W-:-:S00]  /*2270*/  NOP ;  /* 0x0000000000007918 */ /* 0x000fc00000000000 */
.L_x_53:


//--------------------- .text._ZN3cub18CUB_300001_SM_10006detail8for_each13static_kernelINS2_12policy_hub_t12policy_500_tEmN6thrust24THRUST_300001_SM_1000_NS8cuda_cub20__uninitialized_fill7functorINS7_10device_ptrI6float4EESC_EEEEvT0_T1_ --------------------------
	.section	.text._ZN3cub18CUB_300001_SM_10006detail8for_each13static_kernelINS2_12policy_hub_t12policy_500_tEmN6thrust24THRUST_300001_SM_1000_NS8cuda_cub20__uninitialized_fill7functorINS7_10device_ptrI6float4EESC_EEEEvT0_T1_,"ax",@progbits
	.align	128
        .global         _ZN3cub18CUB_300001_SM_10006detail8for_each13static_kernelINS2_12policy_hub_t12policy_500_tEmN6thrust24THRUST_300001_SM_1000_NS8cuda_cub20__uninitialized_fill7functorINS7_10device_ptrI6float4EESC_EEEEvT0_T1_
        .type           _ZN3cub18CUB_300001_SM_10006detail8for_each13static_kernelINS2_12policy_hub_t12policy_500_tEmN6thrust24THRUST_300001_SM_1000_NS8cuda_cub20__uninitialized_fill7functorINS7_10device_ptrI6float4EESC_EEEEvT0_T1_,@function
        .size           _ZN3cub18CUB_300001_SM_10006detail8for_each13static_kernelINS2_12policy_hub_t12policy_500_tEmN6thrust24THRUST_300001_SM_1000_NS8cuda_cub20__uninitialized_fill7functorINS7_10device_ptrI6float4EESC_EEEEvT0_T1_,(.L_x_55 - _ZN3cub18CUB_300001_SM_10006detail8for_each13static_kernelINS2_12policy_hub_t12policy_500_tEmN6thrust24THRUST_300001_SM_1000_NS8cuda_cub20__uninitialized_fill7functorINS7_10device_ptrI6float4EESC_EEEEvT0_T1_)
        .other          _ZN3cub18CUB_300001_SM_10006detail8for_each13static_kernelINS2_12policy_hub_t12policy_500_tEmN6thrust24THRUST_300001_SM_1000_NS8cuda_cub20__uninitialized_fill7functorINS7_10device_ptrI6float4EESC_EEEEvT0_T1_,@"STO_CUDA_ENTRY STV_DEFAULT"
_ZN3cub18CUB_300001_SM_10006detail8for_each13static_kernelINS2_12policy_hub_t12policy_500_tEmN6thrust24THRUST_300001_SM_1000_NS8cuda_cub20__uninitialized_fill7functorINS7_10device_ptrI6float4EESC_EEEEvT0_T1_:
.text._ZN3cub18CUB_300001_SM_10006detail8for_each13static_kernelINS2_12policy_hub_t12policy_500_tEmN6thrust24THRUST_300001_SM_1000_NS8cuda_cub20__uninitialized_fill7functorINS7_10device_ptrI6float4EESC_EEEEvT0_T1_:
[----:B------:R-:W-:Y:S08]  /*0000*/  LDC R1, c[0x0][0x37c] ;  /* 0x0000df00ff017b82 */ /* 0x000ff00000000800 */
[----:B------:R-:W0:Y:S01]  /*0010*/  S2UR UR4, SR_CTAID.X ;  /* 0x00000000000479c3 */ /* 0x000e220000002500 */
[----:B------:R-:W1:Y:S01]  /*0020*/  LDCU.64 UR6, c[0x0][0x380] ;  /* 0x00007000ff0677ac */ /* 0x000e620008000a00 */
[----:B------:R-:W2:Y:S01]  /*0030*/  LDCU.64 UR8, c[0x0][0x358] ;  /* 0x00006b00ff0877ac */ /* 0x000ea20008000a00 */
[----:B0-----:R-:W-:-:S04]  /*0040*/  UIMAD.WIDE.U32 UR4, UR4, 0x200, URZ ;  /* 0x00000200040478a5 */ /* 0x001fc8000f8e00ff */
[----:B-1----:R-:W-:-:S04]  /*0050*/  UIADD3 UR6, UP0, UPT, -UR4, UR6, URZ ;  /* 0x0000000604067290 */ /* 0x002fc8000ff1e1ff */
[----:B------:R-:W-:Y:S02]  /*0060*/  UIADD3.X UR7, UPT, UPT, ~UR5, UR7, URZ, UP0, !UPT ;  /* 0x0000000705077290 */ /* 0x000fe400087fe5ff */
[----:B------:R-:W-:-:S04]  /*0070*/  UISETP.GE.U32.AND UP0, UPT, UR6, 0x200, UPT ;  /* 0x000002000600788c */ /* 0x000fc8000bf06070 */
[----:B------:R-:W-:-:S09]  /*0080*/  UISETP.GE.U32.AND.EX UP0, UPT, UR7, URZ, UPT, UP0 ;  /* 0x000000ff0700728c */ /* 0x000fd2000bf06100 */
[----:B--2---:R-:W-:Y:S05]  /*0090*/  BRA.U !UP0, `(.L_x_50) ;  /* 0x00000001082c7547 */ /* 0x004fea000b800000 */
[----:B------:R-:W0:Y:S01]  /*00a0*/  S2R R0, SR_TID.X ;  /* 0x0000000000007919 */ /* 0x000e220000002100 */
[----:B------:R-:W1:Y:S01]  /*00b0*/  LDCU.64 UR6, c[0x0][0x390] ;  /* 0x00007200ff0677ac */ /* 0x000e620008000a00 */
[----:B------:R-:W2:Y:S08]  /*00c0*/  LDC.64 R4, c[0x0][0x3a0] ;  /* 0x0000e800ff047b82 */ /* 0x000eb00000000a00 */
[----:B------:R-:W2:Y:S01]  /*00d0*/  LDC.64 R6, c[0x0][0x3a8] ;  /* 0x0000ea00ff067b82 */ /* 0x000ea20000000a00 */
[----:B0-----:R-:W-:-:S05]  /*00e0*/  IADD3 R0, P0, PT, R0, UR4, RZ ;  /* 0x0000000400007c10 */ /* 0x001fca000ff1e0ff */
[----:B------:R-:W-:Y:S01]  /*00f0*/  IMAD.X R3, RZ, RZ, UR5, P0 ;  /* 0x00000005ff037e24 */ /* 0x000fe200080e06ff */
[----:B-1----:R-:W-:-:S04]  /*0100*/  LEA R2, P0, R0, UR6, 0x4 ;  /* 0x0000000600027c11 */ /* 0x002fc8000f8020ff */
[----:B------:R-:W-:-:S05]  /*0110*/  LEA.HI.X R3, R0, UR7, R3, 0x4, P0 ;  /* 0x0000000700037c11 */ /* 0x000fca00080f2403 */
[----:B--2---:R-:W-:Y:S04]  /*0120*/  STG.E.128 desc[UR8][R2.64], R4 ;  /* 0x0000000402007986 */ /* 0x004fe8000c101d08 */
[----:B------:R-:W-:Y:S01]  /*0130*/  STG.E.128 desc[UR8][R2.64+0x1000], R4 ;  /* 0x0010000402007986 */ /* 0x000fe2000c101d08 */
[----:B------:R-:W-:Y:S05]  /*0140*/  EXIT ;  /* 0x000000000000794d */ /* 0x000fea0003800000 */
.L_x_50:
[----:B------:R-:W0:Y:S01]  /*0150*/  S2R R0, SR_TID.X ;  /* 0x0000000000007919 */ /* 0x000e220000002100 */
[----:B------:R-:W1:Y:S01]  /*0160*/  LDCU.64 UR10, c[0x0][0x390] ;  /* 0x00007200ff0a77ac */ /* 0x000e620008000a00 */
[----:B------:R-:W2:Y:S01]  /*0170*/  LDC.64 R4, c[0x0][0x3a0] ;  /* 0x0000e800ff047b82 */ /* 0x000ea20000000a00 */
[----:B------:R-:W-:Y:S02]  /*0180*/  IMAD.U32 R3, RZ, RZ, UR7 ;  /* 0x00000007ff037e24 */ /* 0x000fe4000f8e00ff */
[----:B------:R-:W-:-:S05]  /*0190*/  IMAD.U32 R8, RZ, RZ, UR7 ;  /* 0x00000007ff087e24 */ /* 0x000fca000f8e00ff */
[----:B------:R-:W2:Y:S01]  /*01a0*/  LDC.64 R6, c[0x0][0x3a8] ;  /* 0x0000ea00ff067b82 */ /* 0x000ea20000000a00 */
[C---:B0-----:R-:W-:Y:S01]  /*01b0*/  VIADD R2, R0.reuse, 0x100 ;  /* 0x0000010000027836 */ /* 0x041fe20000000000 */
[C---:B------:R-:W-:Y:S02]  /*01c0*/  ISETP.LT.U32.AND P0, PT, R0.reuse, UR6, PT ;  /* 0x0000000600007c0c */ /* 0x040fe4000bf01070 */
[----:B------:R-:W-:Y:S02]  /*01d0*/  IADD3 R0, P2, PT, R0, UR4, RZ ;  /* 0x0000000400007c10 */ /* 0x000fe4000ff5e0ff */
[----:B------:R-:W-:Y:S02]  /*01e0*/  ISETP.LT.U32.AND P1, PT, R2, UR6, PT ;  /* 0x0000000602007c0c */ /* 0x000fe4000bf21070 */
[----:B------:R-:W-:Y:S01]  /*01f0*/  ISETP.GT.U32.AND.EX P0, PT, R3, RZ, PT, P0 ;  /* 0x000000ff0300720c */ /* 0x000fe20003f04100 */
[----:B------:R-:W-:Y:S01]  /*0200*/  IMAD.X R3, RZ, RZ, UR5, P2 ;  /* 0x00000005ff037e24 */ /* 0x000fe200090e06ff */
[----:B------:R-:W-:-:S02]  /*0210*/  ISETP.GT.U32.AND.EX P1, PT, R8, RZ, PT, P1 ;  /* 0x000000ff0800720c */ /* 0x000fc40003f24110 */
[----:B-1----:R-:W-:-:S04]  /*0220*/  LEA R2, P2, R0, UR10, 0x4 ;  /* 0x0000000a00027c11 */ /* 0x002fc8000f8420ff */
[----:B------:R-:W-:-:S05]  /*0230*/  LEA.HI.X R3, R0, UR11, R3, 0x4, P2 ;  /* 0x0000000b00037c11 */ /* 0x000fca00090f2403 */
[----:B--2---:R0:W-:Y:S02]  /*0240*/  @P0 STG.E.128 desc[UR8][R2.64], R4 ;  /* 0x0000000402000986 */ /* 0x0041e4000c101d08 */
[----:B------:R-:W-:Y:S05]  /*0250*/  @!P1 EXIT ;  /* 0x000000000000994d */ /* 0x000fea0003800000 */
[----:B0-----:R-:W0:Y:S08]  /*0260*/  LDC.64 R4, c[0x0][0x3a0] ;  /* 0x0000e800ff047b82 */ /* 0x001e300000000a00 */
[----:B------:R-:W0:Y:S02]  /*0270*/  LDC.64 R6, c[0x0][0x3a8] ;  /* 0x0000ea00ff067b82 */ /* 0x000e240000000a00 */
[----:B0-----:R-:W-:Y:S01]  /*0280*/  STG.E.128 desc[UR8][R2.64+0x1000], R4 ;  /* 0x0010000402007986 */ /* 0x001fe2000c101d08 */
[----:B------:R-:W-:Y:S05]  /*0290*/  EXIT ;  /* 0x000000000000794d */ /* 0x000fea0003800000 */
.L_x_51:
        /* <DEDUP_REMOVED lines=14> */
.L_x_55:


//--------------------- .text._ZN3cub18CUB_300001_SM_10006detail11EmptyKernelIvEEvv --------------------------
	.section	.text._ZN3cub18CUB_300001_SM_10006detail11EmptyKernelIvEEvv,"ax",@progbits
	.align	128
        .global         _ZN3cub18CUB_300001_SM_10006detail11EmptyKernelIvEEvv
        .type           _ZN3cub18CUB_300001_SM_10006detail11EmptyKernelIvEEvv,@function
        .size           _ZN3cub18CUB_300001_SM_10006detail11EmptyKernelIvEEvv,(.L_x_56 - _ZN3cub18CUB_300001_SM_10006detail11EmptyKernelIvEEvv)
        .other          _ZN3cub18CUB_300001_SM_10006detail11EmptyKernelIvEEvv,@"STO_CUDA_ENTRY STV_DEFAULT"
_ZN3cub18CUB_300001_SM_10006detail11EmptyKernelIvEEvv:
.text._ZN3cub18CUB_300001_SM_10006detail11EmptyKernelIvEEvv:
[----:B------:R-:W-:Y:S01]  /*0000*/  LDC R1, c[0x0][0x37c] ;  /* 0x0000df00ff017b82 */ /* 0x000fe20000000800 */
[----:B------:R-:W-:Y:S05]  /*0010*/  EXIT ;  /* 0x000000000000794d */ /* 0x000fea0003800000 */
.L_x_52:
        /* <DEDUP_REMOVED lines=14> */
.L_x_56:


//--------------------- .nv.global.init           --------------------------
	.section	.nv.global.init,"aw",@progbits
.nv.global.init:
	.type		$str,@object
	.size		$str,(.L_43 - $str)
$str:
        /*0000*/ 	.byte	0x25, 0x31, 0x35, 0x2e, 0x37, 0x66, 0x20, 0x25, 0x31, 0x35, 0x2e, 0x37, 0x66, 0x20, 0x25, 0x64
        /*0010*/ 	.byte	0x20, 0x20, 0x20, 0x25, 0x31, 0x35, 0x2e, 0x37, 0x66, 0x20, 0x25, 0x64, 0x20, 0x20, 0x20, 0x25
        /*0020*/ 	.byte	0x31, 0x35, 0x2e, 0x37, 0x66, 0x20, 0x25, 0x64, 0x20, 0x20, 0x20, 0x20, 0x25, 0x31, 0x35, 0x2e
        /*0030*/ 	.byte	0x37, 0x66, 0x20, 0x20, 0x25, 0x64, 0x20, 0x0a, 0x00
.L_43:


//--------------------- .nv.shared.reserved.0     --------------------------
	.section	.nv.shared.reserved.0,"aw",@nobits
	.weak		__nv_reservedSMEM_offset_0_alias
	.size		__nv_reservedSMEM_offset_0_alias, 0, 64
	.other		__nv_reservedSMEM_offset_0_alias,@"STO_CUDA_RESERVED_SHARED STV_DEFAULT"
__nv_reservedSMEM_offset_0_alias:
	.zero		0
	.zero		64


//--------------------- .nv.global                --------------------------
	.section	.nv.global,"aw",@nobits
.nv.global:
	.type		_ZN30_INTERNAL_6c4821b2_4_k_cu_main6thrust24THRUST_300001_SM_1000_NS3seqE,@object
	.size		_ZN30_INTERNAL_6c4821b2_4_k_cu_main6thrust24THRUST_300001_SM_1000_NS3seqE,(_ZN30_INTERNAL_6c4821b2_4_k_cu_main4cuda3std3__48in_placeE - _ZN30_INTERNAL_6c4821b2_4_k_cu_main6thrust24THRUST_300001_SM_1000_NS3seqE)
_ZN30_INTERNAL_6c4821b2_4_k_cu_main6thrust24THRUST_300001_SM_1000_NS3seqE:
	.zero		1
	.type		_ZN30_INTERNAL_6c4821b2_4_k_cu_main4cuda3std3__48in_placeE,@object
	.size		_ZN30_INTERNAL_6c4821b2_4_k_cu_main4cuda3std3__48in_placeE,(_ZN30_INTERNAL_6c4821b2_4_k_cu_main4cuda3std6ranges3__45__cpo4sizeE - _ZN30_INTERNAL_6c4821b2_4_k_cu_main4cuda3std3__48in_placeE)
_ZN30_INTERNAL_6c4821b2_4_k_cu_main4cuda3std3__48in_placeE:
	.zero		1
	.type		_ZN30_INTERNAL_6c4821b2_4_k_cu_main4cuda3std6ranges3__45__cpo4sizeE,@object
	.size		_ZN30_INTERNAL_6c4821b2_4_k_cu_main4cuda3std6ranges3__45__cpo4sizeE,(_ZN30_INTERNAL_6c4821b2_4_k_cu_main6thrust24THRUST_300001_SM_1000_NS12placeholders2_3E - _ZN30_INTERNAL_6c4821b2_4_k_cu_main4cuda3std6ranges3__45__cpo4sizeE)
_ZN30_INTERNAL_6c4821b2_4_k_cu_main4cuda3std6ranges3__45__cpo4sizeE:
	.zero		1
	.type		_ZN30_INTERNAL_6c4821b2_4_k_cu_main6thrust24THRUST_300001_SM_1000_NS12placeholders2_3E,@object
	.size		_ZN30_INTERNAL_6c4821b2_4_k_cu_main6thrust24THRUST_300001_SM_1000_NS12placeholders2_3E,(_ZN30_INTERNAL_6c4821b2_4_k_cu_main4cuda3std3__45__cpo6cbeginE - _ZN30_INTERNAL_6c4821b2_4_k_cu_main6thrust24THRUST_300001_SM_1000_NS12placeholders2_3E)
_ZN30_INTERNAL_6c4821b2_4_k_cu_main6thrust24THRUST_300001_SM_1000_NS12placeholders2_3E:
	.zero		1
	.type		_ZN30_INTERNAL_6c4821b2_4_k_cu_main4cuda3std3__45__cpo6cbeginE,@object
	.size		_ZN30_INTERNAL_6c4821b2_4_k_cu_main4cuda3std3__45__cpo6cbeginE,(_ZN30_INTERNAL_6c4821b2_4_k_cu_main4cuda3std6ranges3__45__cpo6cbeginE - _ZN30_INTERNAL_6c4821b2_4_k_cu_main4cuda3std3__45__cpo6cbeginE)
_ZN30_INTERNAL_6c4821b2_4_k_cu_main4cuda3std3__45__cpo6cbeginE:
	.zero		1
	.type		_ZN30_INTERNAL_6c4821b2_4_k_cu_main4cuda3std6ranges3__45__cpo6cbeginE,@object
	.size		_ZN30_INTERNAL_6c4821b2_4_k_cu_main4cuda3std6ranges3__45__cpo6cbeginE,(_ZN30_INTERNAL_6c4821b2_4_k_cu_main6thrust24THRUST_300001_SM_1000_NS12placeholders2_7E - _ZN30_INTERNAL_6c4821b2_4_k_cu_main4cuda3std6ranges3__45__cpo6cbeginE)
_ZN30_INTERNAL_6c4821b2_4_k_cu_main4cuda3std6ranges3__45__cpo6cbeginE:
	.zero		1
	.type		_ZN30_INTERNAL_6c4821b2_4_k_cu_main6thrust24THRUST_300001_SM_1000_NS12placeholders2_7E,@object
	.size		_ZN30_INTERNAL_6c4821b2_4_k_cu_main6thrust24THRUST_300001_SM_1000_NS12placeholders2_7E,(_ZN30_INTERNAL_6c4821b2_4_k_cu_main4cuda3std3__45__cpo7crbeginE - _ZN30_INTERNAL_6c4821b2_4_k_cu_main6thrust24THRUST_300001_SM_1000_NS12placeholders2_7E)
_ZN30_INTERNAL_6c4821b2_4_k_cu_main6thrust24THRUST_300001_SM_1000_NS12placeholders2_7E:
	.zero		1
	.type		_ZN30_INTERNAL_6c4821b2_4_k_cu_main4cuda3std3__45__cpo7crbeginE,@object
	.size		_ZN30_INTERNAL_6c4821b2_4_k_cu_main4cuda3std3__45__cpo7crbeginE,(_ZN30_INTERNAL_6c4821b2_4_k_cu_main4cuda3std6ranges3__45__cpo4nextE - _ZN30_INTERNAL_6c4821b2_4_k_cu_main4cuda3std3__45__cpo7crbeginE)
_ZN30_INTERNAL_6c4821b2_4_k_cu_main4cuda3std3__45__cpo7crbeginE:
	.zero		1
	.type		_ZN30_INTERNAL_6c4821b2_4_k_cu_main4cuda3std6ranges3__45__cpo4nextE,@object
	.size		_ZN30_INTERNAL_6c4821b2_4_k_cu_main4cuda3std6ranges3__45__cpo4nextE,(_ZN30_INTERNAL_6c4821b2_4_k_cu_main4cuda3std6ranges3__45__cpo4swapE - _ZN30_INTERNAL_6c4821b2_4_k_cu_main4cuda3std6ranges3__45__cpo4nextE)
_ZN30_INTERNAL_6c4821b2_4_k_cu_main4cuda3std6ranges3__45__cpo4nextE:
	.zero		1
	.type		_ZN30_INTERNAL_6c4821b2_4_k_cu_main4cuda3std6ranges3__45__cpo4swapE,@object
	.size		_ZN30_INTERNAL_6c4821b2_4_k_cu_main4cuda3std6ranges3__45__cpo4swapE,(_ZN30_INTERNAL_6c4821b2_4_k_cu_main6thrust24THRUST_300001_SM_1000_NS8cuda_cub10par_nosyncE - _ZN30_INTERNAL_6c4821b2_4_k_cu_main4cuda3std6ranges3__45__cpo4swapE)
_ZN30_INTERNAL_6c4821b2_4_k_cu_main4cuda3std6ranges3__45__cpo4swapE:
	.zero		1
	.type		_ZN30_INTERNAL_6c4821b2_4_k_cu_main6thrust24THRUST_300001_SM_1000_NS8cuda_cub10par_nosyncE,@object
	.size		_ZN30_INTERNAL_6c4821b2_4_k_cu_main6thrust24THRUST_300001_SM_1000_NS8cuda_cub10par_nosyncE,(_ZN30_INTERNAL_6c4821b2_4_k_cu_main6thrust24THRUST_300001_SM_1000_NS12placeholders2_9E - _ZN30_INTERNAL_6c4821b2_4_k_cu_main6thrust24THRUST_300001_SM_1000_NS8cuda_cub10par_nosyncE)
_ZN30_INTERNAL_6c4821b2_4_k_cu_main6thrust24THRUST_300001_SM_1000_NS8cuda_cub10par_nosyncE:
	.zero		1
	.type		_ZN30_INTERNAL_6c4821b2_4_k_cu_main6thrust24THRUST_300001_SM_1000_NS12placeholders2_9E,@object
	.size		_ZN30_INTERNAL_6c4821b2_4_k_cu_main6thrust24THRUST_300001_SM_1000_NS12placeholders2_9E,(_ZN30_INTERNAL_6c4821b2_4_k_cu_main4cuda3std3__432_GLOBAL__N__6c4821b2_4_k_cu_main6ignoreE - _ZN30_INTERNAL_6c4821b2_4_k_cu_main6thrust24THRUST_300001_SM_1000_NS12placeholders2_9E)
_ZN30_INTERNAL_6c4821b2_4_k_cu_main6thrust24THRUST_300001_SM_1000_NS12placeholders2_9E:
	.zero		1
	.type		_ZN30_INTERNAL_6c4821b2_4_k_cu_main4cuda3std3__432_GLOBAL__N__6c4821b2_4_k_cu_main6ignoreE,@object
	.size		_ZN30_INTERNAL_6c4821b2_4_k_cu_main4cuda3std3__432_GLOBAL__N__6c4821b2_4_k_cu_main6ignoreE,(_ZN30_INTERNAL_6c4821b2_4_k_cu_main4cuda3std6ranges3__45__cpo4dataE - _ZN30_INTERNAL_6c4821b2_4_k_cu_main4cuda3std3__432_GLOBAL__N__6c4821b2_4_k_cu_main6ignoreE)
_ZN30_INTERNAL_6c4821b2_4_k_cu_main4cuda3std3__432_GLOBAL__N__6c4821b2_4_k_cu_main6ignoreE:
	.zero		1
	.type		_ZN30_INTERNAL_6c4821b2_4_k_cu_main4cuda3std6ranges3__45__cpo4dataE,@object
	.size		_ZN30_INTERNAL_6c4821b2_4_k_cu_main4cuda3std6ranges3__45__cpo4dataE,(_ZN30_INTERNAL_6c4821b2_4_k_cu_main6thrust24THRUST_300001_SM_1000_NS12placeholders2_1E - _ZN30_INTERNAL_6c4821b2_4_k_cu_main4cuda3std6ranges3__45__cpo4dataE)
_ZN30_INTERNAL_6c4821b2_4_k_cu_main4cuda3std6ranges3__45__cpo4dataE:
	.zero		1
	.type		_ZN30_INTERNAL_6c4821b2_4_k_cu_main6thrust24THRUST_300001_SM_1000_NS12placeholders2_1E,@object
	.size		_ZN30_INTERNAL_6c4821b2_4_k_cu_main6thrust24THRUST_300001_SM_1000_NS12placeholders2_1E,(_ZN30_INTERNAL_6c4821b2_4_k_cu_main4cuda3std3__45__cpo5beginE - _ZN30_INTERNAL_6c4821b2_4_k_cu_main6thrust24THRUST_300001_SM_1000_NS12placeholders2_1E)
_ZN30_INTERNAL_6c4821b2_4_k_cu_main6thrust24THRUST_300001_SM_1000_NS12placeholders2_1E:
	.zero		1
	.type		_ZN30_INTERNAL_6c4821b2_4_k_cu_main4cuda3std3__45__cpo5beginE,@object
	.size		_ZN30_INTERNAL_6c4821b2_4_k_cu_main4cuda3std3__45__cpo5beginE,(_ZN30_INTERNAL_6c4821b2_4_k_cu_main4cuda3std6ranges3__45__cpo5beginE - _ZN30_INTERNAL_6c4821b2_4_k_cu_main4cuda3std3__45__cpo5beginE)
_ZN30_INTERNAL_6c4821b2_4_k_cu_main4cuda3std3__45__cpo5beginE:
	.zero		1
	.type		_ZN30_INTERNAL_6c4821b2_4_k_cu_main4cuda3std6ranges3__45__cpo5beginE,@object
	.size		_ZN30_INTERNAL_6c4821b2_4_k_cu_main4cuda3std6ranges3__45__cpo5beginE,(_ZN30_INTERNAL_6c4821b2_4_k_cu_main6thrust24THRUST_300001_SM_1000_NS12placeholders2_5E - _ZN30_INTERNAL_6c4821b2_4_k_cu_main4cuda3std6ranges3__45__cpo5beginE)
_ZN30_INTERNAL_6c4821b2_4_k_cu_main4cuda3std6ranges3__45__cpo5beginE:
	.zero		1
	.type		_ZN30_INTERNAL_6c4821b2_4_k_cu_main6thrust24THRUST_300001_SM_1000_NS12placeholders2_5E,@object
	.size		_ZN30_INTERNAL_6c4821b2_4_k_cu_main6thrust24THRUST_300001_SM_1000_NS12placeholders2_5E,(_ZN30_INTERNAL_6c4821b2_4_k_cu_main4cuda3std3__45__cpo6rbeginE - _ZN30_INTERNAL_6c4821b2_4_k_cu_main6thrust24THRUST_300001_SM_1000_NS12placeholders2_5E)
_ZN30_INTERNAL_6c4821b2_4_k_cu_main6thrust24THRUST_300001_SM_1000_NS12placeholders2_5E:
	.zero		1
	.type		_ZN30_INTERNAL_6c4821b2_4_k_cu_main4cuda3std3__45__cpo6rbeginE,@object
	.size		_ZN30_INTERNAL_6c4821b2_4_k_cu_main4cuda3std3__45__cpo6rbeginE,(_ZN30_INTERNAL_6c4821b2_4_k_cu_main4cuda3std6ranges3__45__cpo7advanceE - _ZN30_INTERNAL_6c4821b2_4_k_cu_main4cuda3std3__45__cpo6rbeginE)
_ZN30_INTERNAL_6c4821b2_4_k_cu_main4cuda3std3__45__cpo6rbeginE:
	.zero		1
	.type		_ZN30_INTERNAL_6c4821b2_4_k_cu_main4cuda3std6ranges3__45__cpo7advanceE,@object
	.size		_ZN30_INTERNAL_6c4821b2_4_k_cu_main4cuda3std6ranges3__45__cpo7advanceE,(_ZN30_INTERNAL_6c4821b2_4_k_cu_main4cuda3std3__47nulloptE - _ZN30_INTERNAL_6c4821b2_4_k_cu_main4cuda3std6ranges3__45__cpo7advanceE)
_ZN30_INTERNAL_6c4821b2_4_k_cu_main4cuda3std6ranges3__45__cpo7advanceE:
	.zero		1
	.type		_ZN30_INTERNAL_6c4821b2_4_k_cu_main4cuda3std3__47nulloptE,@object
	.size		_ZN30_INTERNAL_6c4821b2_4_k_cu_main4cuda3std3__47nulloptE,(_ZN30_INTERNAL_6c4821b2_4_k_cu_main4cuda3std6ranges3__45__cpo8distanceE - _ZN30_INTERNAL_6c4821b2_4_k_cu_main4cuda3std3__47nulloptE)
_ZN30_INTERNAL_6c4821b2_4_k_cu_main4cuda3std3__47nulloptE:
	.zero		1
	.type		_ZN30_INTERNAL_6c4821b2_4_k_cu_main4cuda3std6ranges3__45__cpo8distanceE,@object
	.size		_ZN30_INTERNAL_6c4821b2_4_k_cu_main4cuda3std6ranges3__45__cpo8distanceE,(_ZN30_INTERNAL_6c4821b2_4_k_cu_main6thrust24THRUST_300001_SM_1000_NS12placeholders3_10E - _ZN30_INTERNAL_6c4821b2_4_k_cu_main4cuda3std6ranges3__45__cpo8distanceE)
_ZN30_INTERNAL_6c4821b2_4_k_cu_main4cuda3std6ranges3__45__cpo8distanceE:
	.zero		1
	.type		_ZN30_INTERNAL_6c4821b2_4_k_cu_main6thrust24THRUST_300001_SM_1000_NS12placeholders3_10E,@object
	.size		_ZN30_INTERNAL_6c4821b2_4_k_cu_main6thrust24THRUST_300001_SM_1000_NS12placeholders3_10E,(_ZN30_INTERNAL_6c4821b2_4_k_cu_main4cuda3std3__419piecewise_constructE - _ZN30_INTERNAL_6c4821b2_4_k_cu_main6thrust24THRUST_300001_SM_1000_NS12placeholders3_10E)
_ZN30_INTERNAL_6c4821b2_4_k_cu_main6thrust24THRUST_300001_SM_1000_NS12placeholders3_10E:
	.zero		1
	.type		_ZN30_INTERNAL_6c4821b2_4_k_cu_main4cuda3std3__419piecewise_constructE,@object
	.size		_ZN30_INTERNAL_6c4821b2_4_k_cu_main4cuda3std3__419piecewise_constructE,(_ZN30_INTERNAL_6c4821b2_4_k_cu_main4cuda3std6ranges3__45__cpo5cdataE - _ZN30_INTERNAL_6c4821b2_4_k_cu_main4cuda3std3__419piecewise_constructE)
_ZN30_INTERNAL_6c4821b2_4_k_cu_main4cuda3std3__419piecewise_constructE:
	.zero		1
	.type		_ZN30_INTERNAL_6c4821b2_4_k_cu_main4cuda3std6ranges3__45__cpo5cdataE,@object
	.size		_ZN30_INTERNAL_6c4821b2_4_k_cu_main4cuda3std6ranges3__45__cpo5cdataE,(_ZN30_INTERNAL_6c4821b2_4_k_cu_main6thrust24THRUST_300001_SM_1000_NS12placeholders2_2E - _ZN30_INTERNAL_6c4821b2_4_k_cu_main4cuda3std6ranges3__45__cpo5cdataE)
_ZN30_INTERNAL_6c4821b2_4_k_cu_main4cuda3std6ranges3__45__cpo5cdataE:
	.zero		1
	.type		_ZN30_INTERNAL_6c4821b2_4_k_cu_main6thrust24THRUST_300001_SM_1000_NS12placeholders2_2E,@object
	.size		_ZN30_INTERNAL_6c4821b2_4_k_cu_main6thrust24THRUST_300001_SM_1000_NS12placeholders2_2E,(_ZN30_INTERNAL_6c4821b2_4_k_cu_main4cuda3std3__45__cpo3endE - _ZN30_INTERNAL_6c4821b2_4_k_cu_main6thrust24THRUST_300001_SM_1000_NS12placeholders2_2E)
_ZN30_INTERNAL_6c4821b2_4_k_cu_main6thrust24THRUST_300001_SM_1000_NS12placeholders2_2E:
	.zero		1
	.type		_ZN30_INTERNAL_6c4821b2_4_k_cu_main4cuda3std3__45__cpo3endE,@object
	.size		_ZN30_INTERNAL_6c4821b2_4_k_cu_main4cuda3std3__45__cpo3endE,(_ZN30_INTERNAL_6c4821b2_4_k_cu_main4cuda3std6ranges3__45__cpo3endE - _ZN30_INTERNAL_6c4821b2_4_k_cu_main4cuda3std3__45__cpo3endE)
_ZN30_INTERNAL_6c4821b2_4_k_cu_main4cuda3std3__45__cpo3endE:
	.zero		1
	.type		_ZN30_INTERNAL_6c4821b2_4_k_cu_main4cuda3std6ranges3__45__cpo3endE,@object
	.size		_ZN30_INTERNAL_6c4821b2_4_k_cu_main4cuda3std6ranges3__45__cpo3endE,(_ZN30_INTERNAL_6c4821b2_4_k_cu_main6thrust24THRUST_300001_SM_1000_NS12placeholders2_6E - _ZN30_INTERNAL_6c4821b2_4_k_cu_main4cuda3std6ranges3__45__cpo3endE)
_ZN30_INTERNAL_6c4821b2_4_k_cu_main4cuda3std6ranges3__45__cpo3endE:
	.zero		1
	.type		_ZN30_INTERNAL_6c4821b2_4_k_cu_main6thrust24THRUST_300001_SM_1000_NS12placeholders2_6E,@object
	.size		_ZN30_INTERNAL_6c4821b2_4_k_cu_main6thrust24THRUST_300001_SM_1000_NS12placeholders2_6E,(_ZN30_INTERNAL_6c4821b2_4_k_cu_main4cuda3std3__45__cpo4rendE - _ZN30_INTERNAL_6c4821b2_4_k_cu_main6thrust24THRUST_300001_SM_1000_NS12placeholders2_6E)
_ZN30_INTERNAL_6c4821b2_4_k_cu_main6thrust24THRUST_300001_SM_1000_NS12placeholders2_6E:
	.zero		1
	.type		_ZN30_INTERNAL_6c4821b2_4_k_cu_main4cuda3std3__45__cpo4rendE,@object
	.size		_ZN30_INTERNAL_6c4821b2_4_k_cu_main4cuda3std3__45__cpo4rendE,(_ZN30_INTERNAL_6c4821b2_4_k_cu_main4cuda3std6ranges3__45__cpo9iter_swapE - _ZN30_INTERNAL_6c4821b2_4_k_cu_main4cuda3std3__45__cpo4rendE)
_ZN30_INTERNAL_6c4821b2_4_k_cu_main4cuda3std3__45__cpo4rendE:
	.zero		1
	.type		_ZN30_INTERNAL_6c4821b2_4_k_cu_main4cuda3std6ranges3__45__cpo9iter_swapE,@object
	.size		_ZN30_INTERNAL_6c4821b2_4_k_cu_main4cuda3std6ranges3__45__cpo9iter_swapE,(_ZN30_INTERNAL_6c4821b2_4_k_cu_main4cuda3std3__48unexpectE - _ZN30_INTERNAL_6c4821b2_4_k_cu_main4cuda3std6ranges3__45__cpo9iter_swapE)
_ZN30_INTERNAL_6c4821b2_4_k_cu_main4cuda3std6ranges3__45__cpo9iter_swapE:
	.zero		1
	.type		_ZN30_INTERNAL_6c4821b2_4_k_cu_main4cuda3std3__48unexpectE,@object
	.size		_ZN30_INTERNAL_6c4821b2_4_k_cu_main4cuda3std3__48unexpectE,(_ZN30_INTERNAL_6c4821b2_4_k_cu_main6thrust24THRUST_300001_SM_1000_NS8cuda_cub3parE - _ZN30_INTERNAL_6c4821b2_4_k_cu_main4cuda3std3__48unexpectE)
_ZN30_INTERNAL_6c4821b2_4_k_cu_main4cuda3std3__48unexpectE:
	.zero		1
	.type		_ZN30_INTERNAL_6c4821b2_4_k_cu_main6thrust24THRUST_300001_SM_1000_NS8cuda_cub3parE,@object
	.size		_ZN30_INTERNAL_6c4821b2_4_k_cu_main6thrust24THRUST_300001_SM_1000_NS8cuda_cub3parE,(_ZN30_INTERNAL_6c4821b2_4_k_cu_main6thrust24THRUST_300001_SM_1000_NS12placeholders2_4E - _ZN30_INTERNAL_6c4821b2_4_k_cu_main6thrust24THRUST_300001_SM_1000_NS8cuda_cub3parE)
_ZN30_INTERNAL_6c4821b2_4_k_cu_main6thrust24THRUST_300001_SM_1000_NS8cuda_cub3parE:
	.zero		1
	.type		_ZN30_INTERNAL_6c4821b2_4_k_cu_main6thrust24THRUST_300001_SM_1000_NS12placeholders2_4E,@object
	.size		_ZN30_INTERNAL_6c4821b2_4_k_cu_main6thrust24THRUST_300001_SM_1000_NS12placeholders2_4E,(_ZN30_INTERNAL_6c4821b2_4_k_cu_main4cuda3std3__45__cpo4cendE - _ZN30_INTERNAL_6c4821b2_4_k_cu_main6thrust24THRUST_300001_SM_1000_NS12placeholders2_4E)
_ZN30_INTERNAL_6c4821b2_4_k_cu_main6thrust24THRUST_300001_SM_1000_NS12placeholders2_4E:
	.zero		1
	.type		_ZN30_INTERNAL_6c4821b2_4_k_cu_main4cuda3std3__45__cpo4cendE,@object
	.size		_ZN30_INTERNAL_6c4821b2_4_k_cu_main4cuda3std3__45__cpo4cendE,(_ZN30_INTERNAL_6c4821b2_4_k_cu_main4cuda3std6ranges3__45__cpo4cendE - _ZN30_INTERNAL_6c4821b2_4_k_cu_main4cuda3std3__45__cpo4cendE)
_ZN30_INTERNAL_6c4821b2_4_k_cu_main4cuda3std3__45__cpo4cendE:
	.zero		1
	.type		_ZN30_INTERNAL_6c4821b2_4_k_cu_main4cuda3std6ranges3__45__cpo4cendE,@object
	.size		_ZN30_INTERNAL_6c4821b2_4_k_cu_main4cuda3std6ranges3__45__cpo4cendE,(_ZN30_INTERNAL_6c4821b2_4_k_cu_main4cuda3std3__420unreachable_sentinelE - _ZN30_INTERNAL_6c4821b2_4_k_cu_main4cuda3std6ranges3__45__cpo4cendE)
_ZN30_INTERNAL_6c4821b2_4_k_cu_main4cuda3std6ranges3__45__cpo4cendE:
	.zero		1
	.type		_ZN30_INTERNAL_6c4821b2_4_k_cu_main4cuda3std3__420unreachable_sentinelE,@object
	.size		_ZN30_INTERNAL_6c4821b2_4_k_cu_main4cuda3std3__420unreachable_sentinelE,(_ZN30_INTERNAL_6c4821b2_4_k_cu_main4cuda3std6ranges3__45__cpo5ssizeE - _ZN30_INTERNAL_6c4821b2_4_k_cu_main4cuda3std3__420unreachable_sentinelE)
_ZN30_INTERNAL_6c4821b2_4_k_cu_main4cuda3std3__420unreachable_sentinelE:
	.zero		1
	.type		_ZN30_INTERNAL_6c4821b2_4_k_cu_main4cuda3std6ranges3__45__cpo5ssizeE,@object
	.size		_ZN30_INTERNAL_6c4821b2_4_k_cu_main4cuda3std6ranges3__45__cpo5ssizeE,(_ZN30_INTERNAL_6c4821b2_4_k_cu_main6thrust24THRUST_300001_SM_1000_NS12placeholders2_8E - _ZN30_INTERNAL_6c4821b2_4_k_cu_main4cuda3std6ranges3__45__cpo5ssizeE)
_ZN30_INTERNAL_6c4821b2_4_k_cu_main4cuda3std6ranges3__45__cpo5ssizeE:
	.zero		1
	.type		_ZN30_INTERNAL_6c4821b2_4_k_cu_main6thrust24THRUST_300001_SM_1000_NS12placeholders2_8E,@object
	.size		_ZN30_INTERNAL_6c4821b2_4_k_cu_main6thrust24THRUST_300001_SM_1000_NS12placeholders2_8E,(_ZN30_INTERNAL_6c4821b2_4_k_cu_main4cuda3std3__45__cpo5crendE - _ZN30_INTERNAL_6c4821b2_4_k_cu_main6thrust24THRUST_300001_SM_1000_NS12placeholders2_8E)
_ZN30_INTERNAL_6c4821b2_4_k_cu_main6thrust24THRUST_300001_SM_1000_NS12placeholders2_8E:
	.zero		1
	.type		_ZN30_INTERNAL_6c4821b2_4_k_cu_main4cuda3std3__45__cpo5crendE,@object
	.size		_ZN30_INTERNAL_6c4821b2_4_k_cu_main4cuda3std3__45__cpo5crendE,(_ZN30_INTERNAL_6c4821b2_4_k_cu_main4cuda3std6ranges3__45__cpo4prevE - _ZN30_INTERNAL_6c4821b2_4_k_cu_main4cuda3std3__45__cpo5crendE)
_ZN30_INTERNAL_6c4821b2_4_k_cu_main4cuda3std3__45__cpo5crendE:
	.zero		1
	.type		_ZN30_INTERNAL_6c4821b2_4_k_cu_main4cuda3std6ranges3__45__cpo4prevE,@object
	.size		_ZN30_INTERNAL_6c4821b2_4_k_cu_main4cuda3std6ranges3__45__cpo4prevE,(_ZN30_INTERNAL_6c4821b2_4_k_cu_main4cuda3std6ranges3__45__cpo9iter_moveE - _ZN30_INTERNAL_6c4821b2_4_k_cu_main4cuda3std6ranges3__45__cpo4prevE)
_ZN30_INTERNAL_6c4821b2_4_k_cu_main4cuda3std6ranges3__45__cpo4prevE:
	.zero		1
	.type		_ZN30_INTERNAL_6c4821b2_4_k_cu_main4cuda3std6ranges3__45__cpo9iter_moveE,@object
	.size		_ZN30_INTERNAL_6c4821b2_4_k_cu_main4cuda3std6ranges3__45__cpo9iter_moveE,(_ZN30_INTERNAL_6c4821b2_4_k_cu_main6thrust24THRUST_300001_SM_1000_NS6system6detail10sequential3seqE - _ZN30_INTERNAL_6c4821b2_4_k_cu_main4cuda3std6ranges3__45__cpo9iter_moveE)
_ZN30_INTERNAL_6c4821b2_4_k_cu_main4cuda3std6ranges3__45__cpo9iter_moveE:
	.zero		1
	.type		_ZN30_INTERNAL_6c4821b2_4_k_cu_main6thrust24THRUST_300001_SM_1000_NS6system6detail10sequential3seqE,@object
	.size		_ZN30_INTERNAL_6c4821b2_4_k_cu_main6thrust24THRUST_300001_SM_1000_NS6system6detail10sequential3seqE,(.L_31 - _ZN30_INTERNAL_6c4821b2_4_k_cu_main6thrust24THRUST_300001_SM_1000_NS6system6detail10sequential3seqE)
_ZN30_INTERNAL_6c4821b2_4_k_cu_main6thrust24THRUST_300001_SM_1000_NS6system6detail10sequential3seqE:
	.zero		1
.L_31:


//--------------------- .nv.constant0._ZN3cub18CUB_300001_SM_10006detail8for_each13static_kernelINS2_12policy_hub_t12policy_500_tElNS2_12op_wrapper_tIl15ShortCompressorIfEN6thrust24THRUST_300001_SM_1000_NS6detail15normal_iteratorINSA_10device_ptrI6float4EEEEEEEEvT0_T1_ --------------------------
	.section	.nv.constant0._ZN3cub18CUB_300001_SM_10006detail8for_each13static_kernelINS2_12policy_hub_t12policy_500_tElNS2_12op_wrapper_tIl15ShortCompressorIfEN6thrust24THRUST_300001_SM_1000_NS6detail15normal_iteratorINSA_10device_ptrI6float4EEEEEEEEvT0_T1_,"a",@progbits
	.sectionflags	@""
	.align	4
.nv.constant0._ZN3cub18CUB_300001_SM_10006detail8for_each13static_kernelINS2_12policy_hub_t12policy_500_tElNS2_12op_wrapper_tIl15ShortCompressorIfEN6thrust24THRUST_300001_SM_1000_NS6detail15normal_iteratorINSA_10device_ptrI6float4EEEEEEEEvT0_T1_:
	.zero		944


//--------------------- .nv.constant0._ZN3cub18CUB_300001_SM_10006detail8for_each13static_kernelINS2_12policy_hub_t12policy_500_tEmN6thrust24THRUST_300001_SM_1000_NS8cuda_cub20__uninitialized_fill7functorINS7_10device_ptrI6float4EESC_EEEEvT0_T1_ --------------------------
	.section	.nv.constant0._ZN3cub18CUB_300001_SM_10006detail8for_each13static_kernelINS2_12policy_hub_t12policy_500_tEmN6thrust24THRUST_300001_SM_1000_NS8cuda_cub20__uninitialized_fill7functorINS7_10device_ptrI6float4EESC_EEEEvT0_T1_,"a",@progbits
	.sectionflags	@""
	.align	4
.nv.constant0._ZN3cub18CUB_300001_SM_10006detail8for_each13static_kernelINS2_12policy_hub_t12policy_500_tEmN6thrust24THRUST_300001_SM_1000_NS8cuda_cub20__uninitialized_fill7functorINS7_10device_ptrI6float4EESC_EEEEvT0_T1_:
	.zero		944


//--------------------- .nv.constant0._ZN3cub18CUB_300001_SM_10006detail11EmptyKernelIvEEvv --------------------------
	.section	.nv.constant0._ZN3cub18CUB_300001_SM_10006detail11EmptyKernelIvEEvv,"a",@progbits
	.sectionflags	@""
	.align	4
.nv.constant0._ZN3cub18CUB_300001_SM_10006detail11EmptyKernelIvEEvv:
	.zero		896


//--------------------- SYMBOLS --------------------------

	.type		.nv.reservedSmem.offset0,@object
	.size		.nv.reservedSmem.offset0,0x4
	.type		vprintf,@function
